//
// Generated by NVIDIA NVVM Compiler
//
// Compiler Build ID: CL-36424714
// Cuda compilation tools, release 13.0, V13.0.88
// Based on NVVM 20.0.0
//

.version 9.0
.target sm_100
.address_size 64

	// .globl	_Z17pollForFirstPivotPKhjPjPKjS3_
.extern .func  (.param .b32 func_retval0) vprintf
(
	.param .b64 vprintf_param_0,
	.param .b64 vprintf_param_1
)
;
.global .align 1 .b8 $str[21] = {118, 97, 108, 117, 101, 32, 111, 102, 32, 116, 97, 103, 98, 111, 111, 108, 32, 37, 100, 10};
.global .align 1 .b8 $str$1[14] = {116, 97, 103, 32, 118, 97, 108, 117, 101, 32, 37, 100, 10};
.global .align 1 .b8 $str$2[22] = {114, 111, 119, 32, 102, 111, 114, 32, 109, 97, 105, 110, 32, 97, 108, 103, 111, 32, 37, 100, 10};
.global .align 1 .b8 $str$3[24] = {101, 110, 100, 32, 102, 111, 114, 32, 110, 111, 100, 101, 45, 45, 112, 114, 111, 112, 49, 32, 37, 100, 10};
.global .align 1 .b8 $str$4[23] = {101, 110, 100, 32, 102, 111, 114, 32, 110, 111, 100, 101, 45, 45, 112, 114, 111, 112, 50, 37, 100, 10};
.global .align 1 .b8 $str$5[11] = {114, 111, 119, 32, 105, 100, 32, 37, 100, 10};
.global .align 1 .b8 $str$6[39] = {114, 111, 119, 32, 118, 97, 108, 32, 37, 100, 32, 99, 110, 116, 32, 37, 100, 32, 109, 121, 82, 97, 110, 103, 101, 32, 37, 100, 32, 109, 121, 84, 97, 103, 32, 37, 100, 10};
.global .align 1 .b8 $str$7[21] = {32, 114, 111, 119, 32, 105, 100, 32, 37, 100, 32, 105, 110, 100, 101, 120, 32, 37, 100, 10};
.global .align 1 .b8 $str$8[28] = {102, 111, 114, 119, 97, 114, 100, 32, 114, 111, 119, 32, 105, 100, 32, 37, 100, 32, 105, 110, 100, 101, 120, 32, 37, 100, 10};
.global .align 1 .b8 $str$9[22] = {109, 121, 84, 97, 103, 32, 102, 111, 114, 32, 110, 111, 100, 101, 32, 37, 100, 32, 37, 100, 10};
.global .align 1 .b8 $str$10[25] = {87, 101, 110, 116, 32, 105, 110, 115, 105, 100, 101, 32, 102, 111, 114, 32, 110, 111, 100, 101, 32, 37, 100, 10};
.global .align 1 .b8 $str$11[20] = {110, 98, 114, 32, 37, 100, 32, 102, 111, 114, 32, 110, 111, 100, 101, 32, 37, 100, 10};
.global .align 1 .b8 $str$12[17] = {114, 101, 97, 99, 104, 101, 100, 32, 110, 111, 100, 101, 32, 37, 100, 10};
.global .align 1 .b8 $str$13[35] = {66, 97, 99, 107, 119, 97, 114, 100, 58, 32, 87, 101, 110, 116, 32, 105, 110, 115, 105, 100, 101, 32, 102, 111, 114, 32, 110, 111, 100, 101, 32, 37, 100, 10};
.global .align 1 .b8 $str$14[30] = {66, 97, 99, 107, 119, 97, 114, 100, 58, 32, 110, 98, 114, 32, 37, 100, 32, 102, 111, 114, 32, 110, 111, 100, 101, 32, 37, 100, 10};
.global .align 1 .b8 $str$15[15] = {112, 105, 118, 111, 116, 32, 114, 111, 119, 32, 61, 32, 37, 100};
.global .align 1 .b8 $str$16[22] = {109, 121, 116, 97, 103, 32, 102, 111, 114, 32, 112, 105, 118, 111, 116, 32, 61, 32, 37, 100, 10};
.global .align 1 .b8 $str$17[20] = {117, 112, 100, 97, 116, 101, 32, 102, 111, 114, 32, 110, 111, 100, 101, 32, 37, 100, 10};
.global .align 1 .b8 $str$18[26] = {117, 112, 100, 97, 116, 101, 32, 102, 111, 114, 32, 110, 111, 100, 101, 45, 102, 97, 108, 115, 101, 32, 37, 100, 10};
.global .align 1 .b8 $str$19[33] = {105, 110, 100, 101, 120, 32, 115, 116, 111, 114, 101, 100, 32, 102, 111, 114, 32, 110, 111, 116, 45, 117, 112, 100, 97, 116, 101, 100, 32, 37, 100, 10};
.global .align 1 .b8 $str$20[26] = {110, 111, 100, 101, 32, 119, 105, 116, 104, 32, 105, 110, 100, 101, 103, 114, 101, 101, 45, 49, 32, 37, 100, 32, 10};
.global .align 1 .b8 $str$21[42] = {110, 111, 100, 101, 32, 119, 105, 116, 104, 32, 105, 110, 100, 101, 103, 114, 101, 101, 45, 49, 45, 45, 45, 45, 45, 45, 45, 45, 50, 110, 100, 32, 116, 101, 115, 116, 32, 37, 100, 32, 10};
.global .align 1 .b8 $str$22[19] = {101, 108, 105, 109, 105, 110, 97, 116, 101, 100, 32, 114, 111, 119, 32, 37, 100, 10};

.visible .entry _Z17pollForFirstPivotPKhjPjPKjS3_(
	.param .u64 .ptr .align 1 _Z17pollForFirstPivotPKhjPjPKjS3__param_0,
	.param .u32 _Z17pollForFirstPivotPKhjPjPKjS3__param_1,
	.param .u64 .ptr .align 1 _Z17pollForFirstPivotPKhjPjPKjS3__param_2,
	.param .u64 .ptr .align 1 _Z17pollForFirstPivotPKhjPjPKjS3__param_3,
	.param .u64 .ptr .align 1 _Z17pollForFirstPivotPKhjPjPKjS3__param_4
)
{
	.local .align 8 .b8 	__local_depot0[8];
	.reg .b64 	%SP;
	.reg .b64 	%SPL;
	.reg .pred 	%p<4>;
	.reg .b16 	%rs<2>;
	.reg .b32 	%r<31>;
	.reg .b64 	%rd<27>;

	mov.u64 	%SPL, __local_depot0;
	cvta.local.u64 	%SP, %SPL;
	ld.param.u64 	%rd2, [_Z17pollForFirstPivotPKhjPjPKjS3__param_0];
	ld.param.u32 	%r3, [_Z17pollForFirstPivotPKhjPjPKjS3__param_1];
	ld.param.u64 	%rd5, [_Z17pollForFirstPivotPKhjPjPKjS3__param_2];
	ld.param.u64 	%rd3, [_Z17pollForFirstPivotPKhjPjPKjS3__param_3];
	ld.param.u64 	%rd4, [_Z17pollForFirstPivotPKhjPjPKjS3__param_4];
	cvta.to.global.u64 	%rd1, %rd5;
	mov.u32 	%r4, %ctaid.y;
	mov.u32 	%r5, %nctaid.x;
	mov.u32 	%r6, %ntid.x;
	mov.u32 	%r7, %ctaid.x;
	mov.u32 	%r8, %tid.x;
	mad.lo.s32 	%r9, %r4, %r5, %r7;
	mad.lo.s32 	%r1, %r9, %r6, %r8;
	add.s32 	%r2, %r1, 1;
	setp.gt.u32 	%p1, %r2, %r3;
	@%p1 bra 	$L__BB0_4;
	add.u64 	%rd6, %SP, 0;
	add.u64 	%rd7, %SPL, 0;
	cvta.to.global.u64 	%rd8, %rd2;
	cvt.u64.u32 	%rd9, %r2;
	add.s64 	%rd10, %rd8, %rd9;
	ld.global.u8 	%r10, [%rd10];
	and.b32  	%r11, %r10, 16;
	cvt.u16.u32 	%rs1, %r11;
	st.local.u32 	[%rd7], %r11;
	mov.u64 	%rd11, $str;
	cvta.global.u64 	%rd12, %rd11;
	{ // callseq 0, 0
	.param .b64 param0;
	st.param.b64 	[param0], %rd12;
	.param .b64 param1;
	st.param.b64 	[param1], %rd6;
	.param .b32 retval0;
	call.uni (retval0), 
	vprintf, 
	(
	param0, 
	param1
	);
	ld.param.b32 	%r12, [retval0];
	} // callseq 0
	setp.ne.s16 	%p2, %rs1, 0;
	@%p2 bra 	$L__BB0_4;
	cvta.to.global.u64 	%rd13, %rd4;
	cvta.to.global.u64 	%rd14, %rd3;
	ld.global.u32 	%r14, [%rd1];
	add.s32 	%r15, %r14, 1;
	mul.wide.u32 	%rd15, %r15, 4;
	add.s64 	%rd16, %rd14, %rd15;
	ld.global.u32 	%r16, [%rd16];
	mul.wide.u32 	%rd17, %r14, 4;
	add.s64 	%rd18, %rd14, %rd17;
	ld.global.u32 	%r17, [%rd18];
	sub.s32 	%r18, %r16, %r17;
	add.s64 	%rd19, %rd13, %rd15;
	ld.global.u32 	%r19, [%rd19];
	add.s64 	%rd20, %rd13, %rd17;
	ld.global.u32 	%r20, [%rd20];
	sub.s32 	%r21, %r19, %r20;
	mul.lo.s32 	%r22, %r21, %r18;
	add.s32 	%r23, %r1, 2;
	mul.wide.u32 	%rd21, %r23, 4;
	add.s64 	%rd22, %rd14, %rd21;
	ld.global.u32 	%r24, [%rd22];
	mul.wide.u32 	%rd23, %r2, 4;
	add.s64 	%rd24, %rd14, %rd23;
	ld.global.u32 	%r25, [%rd24];
	sub.s32 	%r26, %r24, %r25;
	add.s64 	%rd25, %rd13, %rd21;
	ld.global.u32 	%r27, [%rd25];
	add.s64 	%rd26, %rd13, %rd23;
	ld.global.u32 	%r28, [%rd26];
	sub.s32 	%r29, %r27, %r28;
	mul.lo.s32 	%r30, %r29, %r26;
	setp.le.u32 	%p3, %r30, %r22;
	@%p3 bra 	$L__BB0_4;
	st.global.u32 	[%rd1], %r2;
$L__BB0_4:
	ret;

}
	// .globl	_Z17assignUniqueRangePjPKhj
.visible .entry _Z17assignUniqueRangePjPKhj(
	.param .u64 .ptr .align 1 _Z17assignUniqueRangePjPKhj_param_0,
	.param .u64 .ptr .align 1 _Z17assignUniqueRangePjPKhj_param_1,
	.param .u32 _Z17assignUniqueRangePjPKhj_param_2
)
{
	.local .align 8 .b8 	__local_depot1[16];
	.reg .b64 	%SP;
	.reg .b64 	%SPL;
	.reg .pred 	%p<3>;
	.reg .b16 	%rs<2>;
	.reg .b32 	%r<16>;
	.reg .b64 	%rd<17>;

	mov.u64 	%SPL, __local_depot1;
	cvta.local.u64 	%SP, %SPL;
	ld.param.u64 	%rd1, [_Z17assignUniqueRangePjPKhj_param_0];
	ld.param.u64 	%rd2, [_Z17assignUniqueRangePjPKhj_param_1];
	ld.param.u32 	%r2, [_Z17assignUniqueRangePjPKhj_param_2];
	mov.u32 	%r3, %ctaid.y;
	mov.u32 	%r4, %nctaid.x;
	mov.u32 	%r5, %ntid.x;
	mov.u32 	%r6, %ctaid.x;
	mov.u32 	%r7, %tid.x;
	mad.lo.s32 	%r8, %r3, %r4, %r6;
	mad.lo.s32 	%r9, %r8, %r5, %r7;
	add.s32 	%r1, %r9, 1;
	setp.gt.u32 	%p1, %r1, %r2;
	@%p1 bra 	$L__BB1_3;
	add.u64 	%rd3, %SP, 0;
	add.u64 	%rd4, %SPL, 0;
	cvta.to.global.u64 	%rd5, %rd2;
	cvt.u64.u32 	%rd6, %r1;
	add.s64 	%rd7, %rd5, %rd6;
	ld.global.u8 	%r10, [%rd7];
	and.b32  	%r11, %r10, 16;
	cvt.u16.u32 	%rs1, %r11;
	st.local.u32 	[%rd4], %r11;
	mov.u64 	%rd8, $str;
	cvta.global.u64 	%rd9, %rd8;
	{ // callseq 1, 0
	.param .b64 param0;
	st.param.b64 	[param0], %rd9;
	.param .b64 param1;
	st.param.b64 	[param1], %rd3;
	.param .b32 retval0;
	call.uni (retval0), 
	vprintf, 
	(
	param0, 
	param1
	);
	ld.param.b32 	%r12, [retval0];
	} // callseq 1
	setp.ne.s16 	%p2, %rs1, 0;
	@%p2 bra 	$L__BB1_3;
	add.u64 	%rd10, %SP, 8;
	add.u64 	%rd11, %SPL, 8;
	st.local.u32 	[%rd11], %r1;
	mov.u64 	%rd12, $str$2;
	cvta.global.u64 	%rd13, %rd12;
	{ // callseq 2, 0
	.param .b64 param0;
	st.param.b64 	[param0], %rd13;
	.param .b64 param1;
	st.param.b64 	[param1], %rd10;
	.param .b32 retval0;
	call.uni (retval0), 
	vprintf, 
	(
	param0, 
	param1
	);
	ld.param.b32 	%r14, [retval0];
	} // callseq 2
	cvta.to.global.u64 	%rd14, %rd1;
	mul.wide.u32 	%rd15, %r1, 4;
	add.s64 	%rd16, %rd14, %rd15;
	st.global.u32 	[%rd16], %r1;
$L__BB1_3:
	ret;

}
	// .globl	_Z15propagateRange1PKjS0_PjPKhjPVb
.visible .entry _Z15propagateRange1PKjS0_PjPKhjPVb(
	.param .u64 .ptr .align 1 _Z15propagateRange1PKjS0_PjPKhjPVb_param_0,
	.param .u64 .ptr .align 1 _Z15propagateRange1PKjS0_PjPKhjPVb_param_1,
	.param .u64 .ptr .align 1 _Z15propagateRange1PKjS0_PjPKhjPVb_param_2,
	.param .u64 .ptr .align 1 _Z15propagateRange1PKjS0_PjPKhjPVb_param_3,
	.param .u32 _Z15propagateRange1PKjS0_PjPKhjPVb_param_4,
	.param .u64 .ptr .align 1 _Z15propagateRange1PKjS0_PjPKhjPVb_param_5
)
{
	.local .align 8 .b8 	__local_depot2[24];
	.reg .b64 	%SP;
	.reg .b64 	%SPL;
	.reg .pred 	%p<31>;
	.reg .b16 	%rs<27>;
	.reg .b32 	%r<92>;
	.reg .b64 	%rd<68>;

	mov.u64 	%SPL, __local_depot2;
	cvta.local.u64 	%SP, %SPL;
	ld.param.u64 	%rd14, [_Z15propagateRange1PKjS0_PjPKhjPVb_param_0];
	ld.param.u64 	%rd12, [_Z15propagateRange1PKjS0_PjPKhjPVb_param_1];
	ld.param.u64 	%rd15, [_Z15propagateRange1PKjS0_PjPKhjPVb_param_2];
	ld.param.u64 	%rd16, [_Z15propagateRange1PKjS0_PjPKhjPVb_param_3];
	ld.param.u32 	%r23, [_Z15propagateRange1PKjS0_PjPKhjPVb_param_4];
	ld.param.u64 	%rd13, [_Z15propagateRange1PKjS0_PjPKhjPVb_param_5];
	cvta.to.global.u64 	%rd1, %rd14;
	cvta.to.global.u64 	%rd2, %rd15;
	cvta.to.global.u64 	%rd3, %rd16;
	mov.u32 	%r24, %ctaid.y;
	mov.u32 	%r25, %nctaid.x;
	mov.u32 	%r26, %ntid.x;
	mov.u32 	%r27, %ctaid.x;
	mov.u32 	%r28, %tid.x;
	mad.lo.s32 	%r29, %r24, %r25, %r27;
	mad.lo.s32 	%r1, %r29, %r26, %r28;
	add.s32 	%r2, %r1, 1;
	setp.gt.u32 	%p3, %r2, %r23;
	@%p3 bra 	$L__BB2_12;
	add.u64 	%rd17, %SP, 8;
	add.u64 	%rd18, %SPL, 8;
	cvt.u64.u32 	%rd19, %r2;
	add.s64 	%rd20, %rd3, %rd19;
	ld.global.u8 	%r30, [%rd20];
	and.b32  	%r31, %r30, 16;
	cvt.u16.u32 	%rs8, %r31;
	st.local.u32 	[%rd18], %r31;
	mov.u64 	%rd21, $str;
	cvta.global.u64 	%rd22, %rd21;
	{ // callseq 3, 0
	.param .b64 param0;
	st.param.b64 	[param0], %rd22;
	.param .b64 param1;
	st.param.b64 	[param1], %rd17;
	.param .b32 retval0;
	call.uni (retval0), 
	vprintf, 
	(
	param0, 
	param1
	);
	ld.param.b32 	%r32, [retval0];
	} // callseq 3
	setp.ne.s16 	%p4, %rs8, 0;
	@%p4 bra 	$L__BB2_12;
	cvta.to.global.u64 	%rd23, %rd12;
	mul.wide.u32 	%rd24, %r2, 4;
	add.s64 	%rd4, %rd2, %rd24;
	ld.global.u32 	%r90, [%rd4];
	add.s32 	%r34, %r1, 2;
	mul.wide.u32 	%rd25, %r34, 4;
	add.s64 	%rd26, %rd23, %rd25;
	ld.global.u32 	%r4, [%rd26];
	add.s64 	%rd27, %rd23, %rd24;
	ld.global.u32 	%r35, [%rd27];
	sub.s32 	%r5, %r4, %r35;
	cvt.u64.u32 	%rd5, %r35;
	setp.eq.s32 	%p6, %r5, 0;
	mov.pred 	%p30, 0;
	@%p6 bra 	$L__BB2_10;
	cvt.u32.u64 	%r38, %rd5;
	and.b32  	%r6, %r5, 3;
	sub.s32 	%r39, %r38, %r4;
	setp.gt.u32 	%p7, %r39, -4;
	mov.b16 	%rs26, 1;
	mov.b32 	%r86, 0;
	@%p7 bra 	$L__BB2_6;
	and.b32  	%r86, %r5, -4;
	neg.s32 	%r83, %r86;
	shl.b64 	%rd28, %rd5, 2;
	add.s64 	%rd29, %rd28, %rd1;
	add.s64 	%rd66, %rd29, 8;
	mov.b16 	%rs26, 1;
	add.u64 	%rd34, %SP, 0;
$L__BB2_5:
	ld.global.u32 	%r40, [%rd66+-8];
	cvt.u64.u32 	%rd30, %r40;
	mul.wide.u32 	%rd31, %r40, 4;
	add.s64 	%rd32, %rd2, %rd31;
	ld.global.u32 	%r41, [%rd32];
	add.s64 	%rd33, %rd3, %rd30;
	ld.global.u8 	%r43, [%rd33];
	and.b32  	%r44, %r43, 16;
	cvt.u16.u32 	%rs12, %r44;
	cvta.to.local.u64 	%rd35, %rd34;
	st.local.u32 	[%rd35], %r44;
	cvta.global.u64 	%rd37, %rd21;
	{ // callseq 4, 0
	.param .b64 param0;
	st.param.b64 	[param0], %rd37;
	.param .b64 param1;
	st.param.b64 	[param1], %rd34;
	.param .b32 retval0;
	call.uni (retval0), 
	vprintf, 
	(
	param0, 
	param1
	);
	ld.param.b32 	%r45, [retval0];
	} // callseq 4
	setp.eq.s16 	%p8, %rs12, 0;
	setp.lt.u32 	%p9, %r41, %r90;
	and.pred  	%p10, %p8, %p9;
	selp.b32 	%r47, %r41, %r90, %p10;
	ld.global.u32 	%r49, [%rd66+-4];
	cvt.u64.u32 	%rd38, %r49;
	mul.wide.u32 	%rd39, %r49, 4;
	add.s64 	%rd40, %rd2, %rd39;
	ld.global.u32 	%r50, [%rd40];
	add.s64 	%rd41, %rd3, %rd38;
	ld.global.u8 	%r52, [%rd41];
	and.b32  	%r53, %r52, 16;
	cvt.u16.u32 	%rs13, %r53;
	st.local.u32 	[%rd35], %r53;
	{ // callseq 5, 0
	.param .b64 param0;
	st.param.b64 	[param0], %rd37;
	.param .b64 param1;
	st.param.b64 	[param1], %rd34;
	.param .b32 retval0;
	call.uni (retval0), 
	vprintf, 
	(
	param0, 
	param1
	);
	ld.param.b32 	%r54, [retval0];
	} // callseq 5
	setp.eq.s16 	%p12, %rs13, 0;
	setp.lt.u32 	%p13, %r50, %r47;
	and.pred  	%p14, %p12, %p13;
	selp.b32 	%r56, %r50, %r47, %p14;
	ld.global.u32 	%r58, [%rd66];
	cvt.u64.u32 	%rd42, %r58;
	mul.wide.u32 	%rd43, %r58, 4;
	add.s64 	%rd44, %rd2, %rd43;
	ld.global.u32 	%r59, [%rd44];
	add.s64 	%rd45, %rd3, %rd42;
	ld.global.u8 	%r61, [%rd45];
	and.b32  	%r62, %r61, 16;
	cvt.u16.u32 	%rs14, %r62;
	st.local.u32 	[%rd35], %r62;
	{ // callseq 6, 0
	.param .b64 param0;
	st.param.b64 	[param0], %rd37;
	.param .b64 param1;
	st.param.b64 	[param1], %rd34;
	.param .b32 retval0;
	call.uni (retval0), 
	vprintf, 
	(
	param0, 
	param1
	);
	ld.param.b32 	%r63, [retval0];
	} // callseq 6
	setp.eq.s16 	%p16, %rs14, 0;
	setp.lt.u32 	%p17, %r59, %r56;
	and.pred  	%p18, %p16, %p17;
	selp.b32 	%r65, %r59, %r56, %p18;
	ld.global.u32 	%r67, [%rd66+4];
	cvt.u64.u32 	%rd46, %r67;
	mul.wide.u32 	%rd47, %r67, 4;
	add.s64 	%rd48, %rd2, %rd47;
	ld.global.u32 	%r68, [%rd48];
	add.s64 	%rd49, %rd3, %rd46;
	ld.global.u8 	%r70, [%rd49];
	and.b32  	%r71, %r70, 16;
	cvt.u16.u32 	%rs15, %r71;
	st.local.u32 	[%rd35], %r71;
	{ // callseq 7, 0
	.param .b64 param0;
	st.param.b64 	[param0], %rd37;
	.param .b64 param1;
	st.param.b64 	[param1], %rd34;
	.param .b32 retval0;
	call.uni (retval0), 
	vprintf, 
	(
	param0, 
	param1
	);
	ld.param.b32 	%r72, [retval0];
	} // callseq 7
	setp.eq.s16 	%p20, %rs15, 0;
	setp.lt.u32 	%p21, %r68, %r65;
	and.pred  	%p22, %p20, %p21;
	selp.b32 	%r90, %r68, %r65, %p22;
	selp.b16 	%rs16, 0, %rs26, %p10;
	selp.b16 	%rs17, 0, %rs16, %p14;
	selp.b16 	%rs18, 0, %rs17, %p18;
	selp.b16 	%rs26, 0, %rs18, %p22;
	add.s32 	%r83, %r83, 4;
	add.s64 	%rd66, %rd66, 16;
	setp.ne.s32 	%p23, %r83, 0;
	@%p23 bra 	$L__BB2_5;
$L__BB2_6:
	setp.eq.s32 	%p24, %r6, 0;
	@%p24 bra 	$L__BB2_9;
	cvt.u64.u32 	%rd50, %r86;
	add.s64 	%rd51, %rd50, %rd5;
	shl.b64 	%rd52, %rd51, 2;
	add.s64 	%rd67, %rd1, %rd52;
	neg.s32 	%r88, %r6;
	add.u64 	%rd57, %SP, 0;
	mov.u64 	%rd59, $str;
$L__BB2_8:
	.pragma "nounroll";
	ld.global.u32 	%r74, [%rd67];
	cvt.u64.u32 	%rd53, %r74;
	mul.wide.u32 	%rd54, %r74, 4;
	add.s64 	%rd55, %rd2, %rd54;
	ld.global.u32 	%r75, [%rd55];
	add.s64 	%rd56, %rd3, %rd53;
	ld.global.u8 	%r77, [%rd56];
	and.b32  	%r78, %r77, 16;
	cvt.u16.u32 	%rs19, %r78;
	cvta.to.local.u64 	%rd58, %rd57;
	st.local.u32 	[%rd58], %r78;
	cvta.global.u64 	%rd60, %rd59;
	{ // callseq 8, 0
	.param .b64 param0;
	st.param.b64 	[param0], %rd60;
	.param .b64 param1;
	st.param.b64 	[param1], %rd57;
	.param .b32 retval0;
	call.uni (retval0), 
	vprintf, 
	(
	param0, 
	param1
	);
	ld.param.b32 	%r79, [retval0];
	} // callseq 8
	setp.eq.s16 	%p25, %rs19, 0;
	setp.lt.u32 	%p26, %r75, %r90;
	and.pred  	%p27, %p25, %p26;
	selp.b32 	%r90, %r75, %r90, %p27;
	selp.b16 	%rs26, 0, %rs26, %p27;
	add.s64 	%rd67, %rd67, 4;
	add.s32 	%r88, %r88, 1;
	setp.ne.s32 	%p28, %r88, 0;
	@%p28 bra 	$L__BB2_8;
$L__BB2_9:
	and.b16  	%rs20, %rs26, 255;
	setp.eq.s16 	%p30, %rs20, 0;
$L__BB2_10:
	not.pred 	%p29, %p30;
	@%p29 bra 	$L__BB2_12;
	add.u64 	%rd61, %SP, 16;
	add.u64 	%rd62, %SPL, 16;
	st.local.u32 	[%rd62], %r2;
	mov.u64 	%rd63, $str$3;
	cvta.global.u64 	%rd64, %rd63;
	{ // callseq 9, 0
	.param .b64 param0;
	st.param.b64 	[param0], %rd64;
	.param .b64 param1;
	st.param.b64 	[param1], %rd61;
	.param .b32 retval0;
	call.uni (retval0), 
	vprintf, 
	(
	param0, 
	param1
	);
	ld.param.b32 	%r81, [retval0];
	} // callseq 9
	st.global.u32 	[%rd4], %r90;
	cvta.to.global.u64 	%rd65, %rd13;
	mov.b16 	%rs21, 0;
	st.volatile.global.u8 	[%rd65], %rs21;
$L__BB2_12:
	ret;

}
	// .globl	_Z15propagateRange2PjPKhjPVb
.visible .entry _Z15propagateRange2PjPKhjPVb(
	.param .u64 .ptr .align 1 _Z15propagateRange2PjPKhjPVb_param_0,
	.param .u64 .ptr .align 1 _Z15propagateRange2PjPKhjPVb_param_1,
	.param .u32 _Z15propagateRange2PjPKhjPVb_param_2,
	.param .u64 .ptr .align 1 _Z15propagateRange2PjPKhjPVb_param_3
)
{
	.local .align 8 .b8 	__local_depot3[16];
	.reg .b64 	%SP;
	.reg .b64 	%SPL;
	.reg .pred 	%p<5>;
	.reg .b16 	%rs<3>;
	.reg .b32 	%r<18>;
	.reg .b64 	%rd<21>;

	mov.u64 	%SPL, __local_depot3;
	cvta.local.u64 	%SP, %SPL;
	ld.param.u64 	%rd5, [_Z15propagateRange2PjPKhjPVb_param_0];
	ld.param.u64 	%rd3, [_Z15propagateRange2PjPKhjPVb_param_1];
	ld.param.u32 	%r4, [_Z15propagateRange2PjPKhjPVb_param_2];
	ld.param.u64 	%rd4, [_Z15propagateRange2PjPKhjPVb_param_3];
	cvta.to.global.u64 	%rd1, %rd5;
	mov.u32 	%r5, %ctaid.y;
	mov.u32 	%r6, %nctaid.x;
	mov.u32 	%r7, %ntid.x;
	mov.u32 	%r8, %ctaid.x;
	mov.u32 	%r9, %tid.x;
	mad.lo.s32 	%r10, %r5, %r6, %r8;
	mad.lo.s32 	%r11, %r10, %r7, %r9;
	add.s32 	%r1, %r11, 1;
	setp.gt.u32 	%p1, %r1, %r4;
	@%p1 bra 	$L__BB3_5;
	add.u64 	%rd6, %SP, 0;
	add.u64 	%rd7, %SPL, 0;
	cvta.to.global.u64 	%rd8, %rd3;
	cvt.u64.u32 	%rd9, %r1;
	add.s64 	%rd10, %rd8, %rd9;
	ld.global.u8 	%r12, [%rd10];
	and.b32  	%r13, %r12, 16;
	cvt.u16.u32 	%rs1, %r13;
	st.local.u32 	[%rd7], %r13;
	mov.u64 	%rd11, $str;
	cvta.global.u64 	%rd12, %rd11;
	{ // callseq 10, 0
	.param .b64 param0;
	st.param.b64 	[param0], %rd12;
	.param .b64 param1;
	st.param.b64 	[param1], %rd6;
	.param .b32 retval0;
	call.uni (retval0), 
	vprintf, 
	(
	param0, 
	param1
	);
	ld.param.b32 	%r14, [retval0];
	} // callseq 10
	setp.ne.s16 	%p2, %rs1, 0;
	@%p2 bra 	$L__BB3_5;
	mul.wide.u32 	%rd13, %r1, 4;
	add.s64 	%rd2, %rd1, %rd13;
	ld.global.u32 	%r2, [%rd2];
	setp.eq.s32 	%p3, %r2, %r1;
	@%p3 bra 	$L__BB3_5;
	mul.wide.u32 	%rd14, %r2, 4;
	add.s64 	%rd15, %rd1, %rd14;
	ld.global.u32 	%r3, [%rd15];
	setp.eq.s32 	%p4, %r2, %r3;
	@%p4 bra 	$L__BB3_5;
	st.global.u32 	[%rd2], %r3;
	add.u64 	%rd16, %SP, 8;
	add.u64 	%rd17, %SPL, 8;
	st.local.u32 	[%rd17], %r1;
	mov.u64 	%rd18, $str$4;
	cvta.global.u64 	%rd19, %rd18;
	{ // callseq 11, 0
	.param .b64 param0;
	st.param.b64 	[param0], %rd19;
	.param .b64 param1;
	st.param.b64 	[param1], %rd16;
	.param .b32 retval0;
	call.uni (retval0), 
	vprintf, 
	(
	param0, 
	param1
	);
	ld.param.b32 	%r16, [retval0];
	} // callseq 11
	cvta.to.global.u64 	%rd20, %rd4;
	mov.b16 	%rs2, 0;
	st.volatile.global.u8 	[%rd20], %rs2;
$L__BB3_5:
	ret;

}
	// .globl	_Z12selectPivotsPKjPhjS0_i
.visible .entry _Z12selectPivotsPKjPhjS0_i(
	.param .u64 .ptr .align 1 _Z12selectPivotsPKjPhjS0_i_param_0,
	.param .u64 .ptr .align 1 _Z12selectPivotsPKjPhjS0_i_param_1,
	.param .u32 _Z12selectPivotsPKjPhjS0_i_param_2,
	.param .u64 .ptr .align 1 _Z12selectPivotsPKjPhjS0_i_param_3,
	.param .u32 _Z12selectPivotsPKjPhjS0_i_param_4
)
{
	.local .align 8 .b8 	__local_depot4[8];
	.reg .b64 	%SP;
	.reg .b64 	%SPL;
	.reg .pred 	%p<4>;
	.reg .b16 	%rs<3>;
	.reg .b32 	%r<18>;
	.reg .b64 	%rd<17>;

	mov.u64 	%SPL, __local_depot4;
	cvta.local.u64 	%SP, %SPL;
	ld.param.u64 	%rd2, [_Z12selectPivotsPKjPhjS0_i_param_0];
	ld.param.u64 	%rd3, [_Z12selectPivotsPKjPhjS0_i_param_1];
	ld.param.u32 	%r3, [_Z12selectPivotsPKjPhjS0_i_param_2];
	ld.param.u64 	%rd4, [_Z12selectPivotsPKjPhjS0_i_param_3];
	ld.param.u32 	%r2, [_Z12selectPivotsPKjPhjS0_i_param_4];
	mov.u32 	%r4, %ctaid.y;
	mov.u32 	%r5, %nctaid.x;
	mov.u32 	%r6, %ntid.x;
	mov.u32 	%r7, %ctaid.x;
	mov.u32 	%r8, %tid.x;
	mad.lo.s32 	%r9, %r4, %r5, %r7;
	mad.lo.s32 	%r10, %r9, %r6, %r8;
	add.s32 	%r1, %r10, 1;
	setp.gt.u32 	%p1, %r1, %r3;
	@%p1 bra 	$L__BB4_4;
	cvta.to.global.u64 	%rd5, %rd3;
	add.u64 	%rd6, %SP, 0;
	add.u64 	%rd7, %SPL, 0;
	cvt.u64.u32 	%rd8, %r1;
	add.s64 	%rd1, %rd5, %rd8;
	ld.global.u8 	%r11, [%rd1];
	and.b32  	%r12, %r11, 16;
	cvt.u16.u32 	%rs1, %r12;
	st.local.u32 	[%rd7], %r12;
	mov.u64 	%rd9, $str;
	cvta.global.u64 	%rd10, %rd9;
	{ // callseq 12, 0
	.param .b64 param0;
	st.param.b64 	[param0], %rd10;
	.param .b64 param1;
	st.param.b64 	[param1], %rd6;
	.param .b32 retval0;
	call.uni (retval0), 
	vprintf, 
	(
	param0, 
	param1
	);
	ld.param.b32 	%r13, [retval0];
	} // callseq 12
	setp.ne.s16 	%p2, %rs1, 0;
	@%p2 bra 	$L__BB4_4;
	cvta.to.global.u64 	%rd11, %rd2;
	mul.wide.u32 	%rd12, %r1, 4;
	add.s64 	%rd13, %rd11, %rd12;
	ld.global.u32 	%r15, [%rd13];
	rem.u32 	%r16, %r15, %r2;
	cvta.to.global.u64 	%rd14, %rd4;
	mul.wide.u32 	%rd15, %r16, 4;
	add.s64 	%rd16, %rd14, %rd15;
	ld.global.u32 	%r17, [%rd16];
	setp.ne.s32 	%p3, %r17, %r1;
	@%p3 bra 	$L__BB4_4;
	mov.b16 	%rs2, 131;
	st.global.u8 	[%rd1], %rs2;
$L__BB4_4:
	ret;

}
	// .globl	_Z5trim1PKjPhS0_S0_S0_S0_jPVb
.visible .entry _Z5trim1PKjPhS0_S0_S0_S0_jPVb(
	.param .u64 .ptr .align 1 _Z5trim1PKjPhS0_S0_S0_S0_jPVb_param_0,
	.param .u64 .ptr .align 1 _Z5trim1PKjPhS0_S0_S0_S0_jPVb_param_1,
	.param .u64 .ptr .align 1 _Z5trim1PKjPhS0_S0_S0_S0_jPVb_param_2,
	.param .u64 .ptr .align 1 _Z5trim1PKjPhS0_S0_S0_S0_jPVb_param_3,
	.param .u64 .ptr .align 1 _Z5trim1PKjPhS0_S0_S0_S0_jPVb_param_4,
	.param .u64 .ptr .align 1 _Z5trim1PKjPhS0_S0_S0_S0_jPVb_param_5,
	.param .u32 _Z5trim1PKjPhS0_S0_S0_S0_jPVb_param_6,
	.param .u64 .ptr .align 1 _Z5trim1PKjPhS0_S0_S0_S0_jPVb_param_7
)
{
	.local .align 16 .b8 	__local_depot5[32];
	.reg .b64 	%SP;
	.reg .b64 	%SPL;
	.reg .pred 	%p<11>;
	.reg .b16 	%rs<8>;
	.reg .b32 	%r<61>;
	.reg .b64 	%rd<80>;

	mov.u64 	%SPL, __local_depot5;
	cvta.local.u64 	%SP, %SPL;
	ld.param.u64 	%rd14, [_Z5trim1PKjPhS0_S0_S0_S0_jPVb_param_0];
	ld.param.u64 	%rd15, [_Z5trim1PKjPhS0_S0_S0_S0_jPVb_param_1];
	ld.param.u64 	%rd10, [_Z5trim1PKjPhS0_S0_S0_S0_jPVb_param_3];
	ld.param.u64 	%rd11, [_Z5trim1PKjPhS0_S0_S0_S0_jPVb_param_4];
	ld.param.u64 	%rd12, [_Z5trim1PKjPhS0_S0_S0_S0_jPVb_param_5];
	ld.param.u32 	%r17, [_Z5trim1PKjPhS0_S0_S0_S0_jPVb_param_6];
	ld.param.u64 	%rd13, [_Z5trim1PKjPhS0_S0_S0_S0_jPVb_param_7];
	cvta.to.global.u64 	%rd1, %rd14;
	cvta.to.global.u64 	%rd2, %rd15;
	add.u64 	%rd16, %SP, 16;
	add.u64 	%rd3, %SPL, 16;
	mov.u32 	%r18, %ctaid.y;
	mov.u32 	%r19, %nctaid.x;
	mov.u32 	%r20, %ntid.x;
	mov.u32 	%r21, %ctaid.x;
	mov.u32 	%r22, %tid.x;
	mad.lo.s32 	%r23, %r18, %r19, %r21;
	mad.lo.s32 	%r1, %r23, %r20, %r22;
	add.s32 	%r2, %r1, 1;
	setp.gt.u32 	%p1, %r2, %r17;
	@%p1 bra 	$L__BB5_13;
	add.u64 	%rd17, %SP, 8;
	add.u64 	%rd18, %SPL, 8;
	cvt.u64.u32 	%rd19, %r2;
	add.s64 	%rd4, %rd2, %rd19;
	ld.global.u8 	%rs1, [%rd4];
	and.b16  	%rs2, %rs1, 16;
	cvt.u32.u16 	%r24, %rs2;
	st.local.u32 	[%rd18], %r24;
	mov.u64 	%rd20, $str;
	cvta.global.u64 	%rd21, %rd20;
	{ // callseq 13, 0
	.param .b64 param0;
	st.param.b64 	[param0], %rd21;
	.param .b64 param1;
	st.param.b64 	[param1], %rd17;
	.param .b32 retval0;
	call.uni (retval0), 
	vprintf, 
	(
	param0, 
	param1
	);
	ld.param.b32 	%r25, [retval0];
	} // callseq 13
	setp.ne.s16 	%p2, %rs2, 0;
	@%p2 bra 	$L__BB5_13;
	cvta.to.global.u64 	%rd22, %rd12;
	st.local.u32 	[%rd3], %r2;
	mov.u64 	%rd23, $str$5;
	cvta.global.u64 	%rd24, %rd23;
	{ // callseq 14, 0
	.param .b64 param0;
	st.param.b64 	[param0], %rd24;
	.param .b64 param1;
	st.param.b64 	[param1], %rd16;
	.param .b32 retval0;
	call.uni (retval0), 
	vprintf, 
	(
	param0, 
	param1
	);
	ld.param.b32 	%r27, [retval0];
	} // callseq 14
	mul.wide.u32 	%rd26, %r2, 4;
	add.s64 	%rd27, %rd1, %rd26;
	ld.global.u32 	%r3, [%rd27];
	add.s32 	%r4, %r1, 2;
	mul.wide.u32 	%rd28, %r4, 4;
	add.s64 	%rd29, %rd22, %rd28;
	ld.global.u32 	%r29, [%rd29];
	add.s64 	%rd30, %rd22, %rd26;
	ld.global.u32 	%r5, [%rd30];
	sub.s32 	%r6, %r29, %r5;
	cvt.u32.u16 	%r30, %rs1;
	st.local.v4.u32 	[%rd3], {%r2, %r6, %r3, %r30};
	mov.u64 	%rd31, $str$6;
	cvta.global.u64 	%rd32, %rd31;
	{ // callseq 15, 0
	.param .b64 param0;
	st.param.b64 	[param0], %rd32;
	.param .b64 param1;
	st.param.b64 	[param1], %rd16;
	.param .b32 retval0;
	call.uni (retval0), 
	vprintf, 
	(
	param0, 
	param1
	);
	ld.param.b32 	%r31, [retval0];
	} // callseq 15
	setp.eq.s32 	%p3, %r6, 0;
	@%p3 bra 	$L__BB5_12;
	cvta.to.global.u64 	%rd5, %rd11;
	mov.b32 	%r59, 0;
$L__BB5_4:
	cvt.u64.u32 	%rd33, %r59;
	cvt.u64.u32 	%rd34, %r5;
	add.s64 	%rd35, %rd33, %rd34;
	shl.b64 	%rd36, %rd35, 2;
	add.s64 	%rd37, %rd5, %rd36;
	ld.global.u32 	%r8, [%rd37];
	cvt.u64.u32 	%rd38, %r8;
	add.s64 	%rd39, %rd2, %rd38;
	ld.global.u8 	%r34, [%rd39];
	and.b32  	%r35, %r34, 16;
	cvt.u16.u32 	%rs3, %r35;
	add.u64 	%rd40, %SP, 0;
	add.u64 	%rd41, %SPL, 0;
	st.local.u32 	[%rd41], %r35;
	mov.u64 	%rd42, $str;
	cvta.global.u64 	%rd43, %rd42;
	{ // callseq 16, 0
	.param .b64 param0;
	st.param.b64 	[param0], %rd43;
	.param .b64 param1;
	st.param.b64 	[param1], %rd40;
	.param .b32 retval0;
	call.uni (retval0), 
	vprintf, 
	(
	param0, 
	param1
	);
	ld.param.b32 	%r36, [retval0];
	} // callseq 16
	setp.ne.s16 	%p4, %rs3, 0;
	@%p4 bra 	$L__BB5_6;
	mul.wide.u32 	%rd44, %r8, 4;
	add.s64 	%rd45, %rd1, %rd44;
	ld.global.u32 	%r38, [%rd45];
	setp.eq.s32 	%p5, %r38, %r3;
	@%p5 bra 	$L__BB5_7;
$L__BB5_6:
	add.s32 	%r59, %r59, 1;
	setp.eq.s32 	%p6, %r59, %r6;
	@%p6 bra 	$L__BB5_12;
	bra.uni 	$L__BB5_4;
$L__BB5_7:
	cvta.to.global.u64 	%rd46, %rd10;
	st.local.v2.u32 	[%rd3], {%r2, %r8};
	mov.u64 	%rd47, $str$7;
	cvta.global.u64 	%rd48, %rd47;
	{ // callseq 17, 0
	.param .b64 param0;
	st.param.b64 	[param0], %rd48;
	.param .b64 param1;
	st.param.b64 	[param1], %rd16;
	.param .b32 retval0;
	call.uni (retval0), 
	vprintf, 
	(
	param0, 
	param1
	);
	ld.param.b32 	%r39, [retval0];
	} // callseq 17
	add.s64 	%rd51, %rd46, %rd28;
	ld.global.u32 	%r41, [%rd51];
	mul.wide.u32 	%rd52, %r2, 4;
	add.s64 	%rd53, %rd46, %rd52;
	ld.global.u32 	%r12, [%rd53];
	sub.s32 	%r13, %r41, %r12;
	setp.eq.s32 	%p7, %r13, 0;
	@%p7 bra 	$L__BB5_12;
	ld.param.u64 	%rd79, [_Z5trim1PKjPhS0_S0_S0_S0_jPVb_param_2];
	add.u64 	%rd54, %SP, 8;
	add.u64 	%rd6, %SPL, 8;
	cvta.to.global.u64 	%rd7, %rd79;
	cvt.u64.u32 	%rd8, %r12;
	mov.b32 	%r60, 0;
$L__BB5_9:
	cvt.u64.u32 	%rd55, %r60;
	add.s64 	%rd56, %rd55, %rd8;
	shl.b64 	%rd57, %rd56, 2;
	add.s64 	%rd58, %rd7, %rd57;
	ld.global.u32 	%r15, [%rd58];
	cvt.u64.u32 	%rd59, %r15;
	add.s64 	%rd60, %rd2, %rd59;
	ld.global.u8 	%r43, [%rd60];
	and.b32  	%r44, %r43, 16;
	cvt.u16.u32 	%rs4, %r44;
	st.local.u32 	[%rd6], %r44;
	cvta.global.u64 	%rd62, %rd42;
	{ // callseq 18, 0
	.param .b64 param0;
	st.param.b64 	[param0], %rd62;
	.param .b64 param1;
	st.param.b64 	[param1], %rd54;
	.param .b32 retval0;
	call.uni (retval0), 
	vprintf, 
	(
	param0, 
	param1
	);
	ld.param.b32 	%r45, [retval0];
	} // callseq 18
	setp.ne.s16 	%p8, %rs4, 0;
	@%p8 bra 	$L__BB5_11;
	mul.wide.u32 	%rd64, %r15, 4;
	add.s64 	%rd65, %rd1, %rd64;
	ld.global.u32 	%r47, [%rd65];
	setp.eq.s32 	%p9, %r47, %r3;
	@%p9 bra 	$L__BB5_14;
$L__BB5_11:
	add.s32 	%r60, %r60, 1;
	setp.eq.s32 	%p10, %r60, %r13;
	@%p10 bra 	$L__BB5_12;
	bra.uni 	$L__BB5_9;
$L__BB5_12:
	cvt.u32.u16 	%r50, %rs1;
	st.local.v2.u32 	[%rd3], {%r2, %r50};
	mov.u64 	%rd69, $str$9;
	cvta.global.u64 	%rd70, %rd69;
	add.u64 	%rd71, %SP, 16;
	{ // callseq 20, 0
	.param .b64 param0;
	st.param.b64 	[param0], %rd70;
	.param .b64 param1;
	st.param.b64 	[param1], %rd71;
	.param .b32 retval0;
	call.uni (retval0), 
	vprintf, 
	(
	param0, 
	param1
	);
	ld.param.b32 	%r51, [retval0];
	} // callseq 20
	or.b16  	%rs5, %rs1, 16;
	cvt.u32.u16 	%r53, %rs5;
	add.u64 	%rd72, %SP, 0;
	add.u64 	%rd73, %SPL, 0;
	st.local.u32 	[%rd73], %r53;
	mov.u64 	%rd74, $str$1;
	cvta.global.u64 	%rd75, %rd74;
	{ // callseq 21, 0
	.param .b64 param0;
	st.param.b64 	[param0], %rd75;
	.param .b64 param1;
	st.param.b64 	[param1], %rd72;
	.param .b32 retval0;
	call.uni (retval0), 
	vprintf, 
	(
	param0, 
	param1
	);
	ld.param.b32 	%r54, [retval0];
	} // callseq 21
	or.b16  	%rs6, %rs1, 48;
	cvt.u32.u16 	%r56, %rs6;
	add.u64 	%rd77, %SPL, 0;
	st.local.u32 	[%rd77], %r56;
	{ // callseq 22, 0
	.param .b64 param0;
	st.param.b64 	[param0], %rd75;
	.param .b64 param1;
	st.param.b64 	[param1], %rd72;
	.param .b32 retval0;
	call.uni (retval0), 
	vprintf, 
	(
	param0, 
	param1
	);
	ld.param.b32 	%r57, [retval0];
	} // callseq 22
	st.global.u8 	[%rd4], %rs6;
	cvta.to.global.u64 	%rd78, %rd13;
	mov.b16 	%rs7, 0;
	st.volatile.global.u8 	[%rd78], %rs7;
$L__BB5_13:
	ret;
$L__BB5_14:
	st.local.v2.u32 	[%rd3], {%r2, %r15};
	mov.u64 	%rd66, $str$8;
	cvta.global.u64 	%rd67, %rd66;
	add.u64 	%rd68, %SP, 16;
	{ // callseq 19, 0
	.param .b64 param0;
	st.param.b64 	[param0], %rd67;
	.param .b64 param1;
	st.param.b64 	[param1], %rd68;
	.param .b32 retval0;
	call.uni (retval0), 
	vprintf, 
	(
	param0, 
	param1
	);
	ld.param.b32 	%r48, [retval0];
	} // callseq 19
	bra.uni 	$L__BB5_13;

}
	// .globl	_Z3fwdPKjS0_S0_PhjPVb
.visible .entry _Z3fwdPKjS0_S0_PhjPVb(
	.param .u64 .ptr .align 1 _Z3fwdPKjS0_S0_PhjPVb_param_0,
	.param .u64 .ptr .align 1 _Z3fwdPKjS0_S0_PhjPVb_param_1,
	.param .u64 .ptr .align 1 _Z3fwdPKjS0_S0_PhjPVb_param_2,
	.param .u64 .ptr .align 1 _Z3fwdPKjS0_S0_PhjPVb_param_3,
	.param .u32 _Z3fwdPKjS0_S0_PhjPVb_param_4,
	.param .u64 .ptr .align 1 _Z3fwdPKjS0_S0_PhjPVb_param_5
)
{
	.local .align 8 .b8 	__local_depot6[16];
	.reg .b64 	%SP;
	.reg .b64 	%SPL;
	.reg .pred 	%p<23>;
	.reg .b16 	%rs<61>;
	.reg .b32 	%r<72>;
	.reg .b64 	%rd<98>;

	mov.u64 	%SPL, __local_depot6;
	cvta.local.u64 	%SP, %SPL;
	ld.param.u64 	%rd21, [_Z3fwdPKjS0_S0_PhjPVb_param_0];
	ld.param.u64 	%rd19, [_Z3fwdPKjS0_S0_PhjPVb_param_1];
	ld.param.u64 	%rd22, [_Z3fwdPKjS0_S0_PhjPVb_param_2];
	ld.param.u64 	%rd23, [_Z3fwdPKjS0_S0_PhjPVb_param_3];
	ld.param.u32 	%r21, [_Z3fwdPKjS0_S0_PhjPVb_param_4];
	cvta.to.global.u64 	%rd1, %rd21;
	cvta.to.global.u64 	%rd2, %rd22;
	cvta.to.global.u64 	%rd3, %rd23;
	add.u64 	%rd24, %SP, 0;
	add.u64 	%rd4, %SPL, 0;
	add.u64 	%rd25, %SP, 8;
	add.u64 	%rd5, %SPL, 8;
	mov.u32 	%r22, %ctaid.y;
	mov.u32 	%r23, %nctaid.x;
	mov.u32 	%r24, %ntid.x;
	mov.u32 	%r25, %ctaid.x;
	mov.u32 	%r26, %tid.x;
	mad.lo.s32 	%r27, %r22, %r23, %r25;
	mad.lo.s32 	%r1, %r27, %r24, %r26;
	add.s32 	%r2, %r1, 1;
	setp.gt.u32 	%p3, %r2, %r21;
	@%p3 bra 	$L__BB6_27;
	cvta.to.local.u64 	%rd27, %rd24;
	cvt.u64.u32 	%rd28, %r2;
	add.s64 	%rd6, %rd3, %rd28;
	ld.global.u8 	%rs11, [%rd6];
	and.b16  	%rs12, %rs11, 16;
	cvt.u32.u16 	%r28, %rs12;
	st.local.u32 	[%rd27], %r28;
	mov.u64 	%rd29, $str;
	cvta.global.u64 	%rd30, %rd29;
	{ // callseq 23, 0
	.param .b64 param0;
	st.param.b64 	[param0], %rd30;
	.param .b64 param1;
	st.param.b64 	[param1], %rd24;
	.param .b32 retval0;
	call.uni (retval0), 
	vprintf, 
	(
	param0, 
	param1
	);
	ld.param.b32 	%r29, [retval0];
	} // callseq 23
	and.b16  	%rs13, %rs11, 21;
	setp.ne.s16 	%p4, %rs13, 1;
	@%p4 bra 	$L__BB6_27;
	cvta.to.global.u64 	%rd31, %rd19;
	st.local.u32 	[%rd5], %r2;
	mov.u64 	%rd32, $str$10;
	cvta.global.u64 	%rd33, %rd32;
	{ // callseq 24, 0
	.param .b64 param0;
	st.param.b64 	[param0], %rd33;
	.param .b64 param1;
	st.param.b64 	[param1], %rd25;
	.param .b32 retval0;
	call.uni (retval0), 
	vprintf, 
	(
	param0, 
	param1
	);
	ld.param.b32 	%r31, [retval0];
	} // callseq 24
	mul.wide.u32 	%rd35, %r2, 4;
	add.s64 	%rd36, %rd2, %rd35;
	ld.global.u32 	%r3, [%rd36];
	add.s32 	%r33, %r1, 2;
	mul.wide.u32 	%rd37, %r33, 4;
	add.s64 	%rd38, %rd31, %rd37;
	ld.global.u32 	%r4, [%rd38];
	add.s64 	%rd39, %rd31, %rd35;
	ld.global.u32 	%r5, [%rd39];
	sub.s32 	%r6, %r4, %r5;
	cvt.u64.u32 	%rd7, %r5;
	setp.eq.s32 	%p6, %r6, 0;
	mov.pred 	%p22, 0;
	@%p6 bra 	$L__BB6_25;
	cvt.u32.u64 	%r35, %rd7;
	and.b32  	%r7, %r6, 3;
	sub.s32 	%r36, %r35, %r4;
	setp.gt.u32 	%p7, %r36, -4;
	mov.b16 	%rs53, 1;
	mov.b32 	%r70, 0;
	@%p7 bra 	$L__BB6_18;
	and.b32  	%r70, %r6, -4;
	neg.s32 	%r69, %r70;
	mul.wide.u32 	%rd40, %r5, 4;
	add.s64 	%rd41, %rd40, %rd1;
	add.s64 	%rd96, %rd41, 8;
	mov.b16 	%rs53, 1;
	add.u64 	%rd45, %SP, 0;
	mov.u64 	%rd48, $str$11;
	add.u64 	%rd50, %SP, 8;
$L__BB6_5:
	ld.global.u32 	%r11, [%rd96+-8];
	cvt.u64.u32 	%rd42, %r11;
	add.s64 	%rd10, %rd3, %rd42;
	ld.global.u8 	%rs17, [%rd10];
	and.b16  	%rs18, %rs17, 16;
	cvt.u32.u16 	%r37, %rs18;
	st.local.u32 	[%rd4], %r37;
	cvta.global.u64 	%rd44, %rd29;
	{ // callseq 25, 0
	.param .b64 param0;
	st.param.b64 	[param0], %rd44;
	.param .b64 param1;
	st.param.b64 	[param1], %rd45;
	.param .b32 retval0;
	call.uni (retval0), 
	vprintf, 
	(
	param0, 
	param1
	);
	ld.param.b32 	%r38, [retval0];
	} // callseq 25
	and.b16  	%rs19, %rs17, 17;
	setp.ne.s16 	%p8, %rs19, 0;
	@%p8 bra 	$L__BB6_8;
	mul.wide.u32 	%rd46, %r11, 4;
	add.s64 	%rd47, %rd2, %rd46;
	ld.global.u32 	%r40, [%rd47];
	setp.ne.s32 	%p9, %r40, %r3;
	@%p9 bra 	$L__BB6_8;
	st.local.v2.u32 	[%rd5], {%r11, %r2};
	cvta.global.u64 	%rd49, %rd48;
	{ // callseq 26, 0
	.param .b64 param0;
	st.param.b64 	[param0], %rd49;
	.param .b64 param1;
	st.param.b64 	[param1], %rd50;
	.param .b32 retval0;
	call.uni (retval0), 
	vprintf, 
	(
	param0, 
	param1
	);
	ld.param.b32 	%r41, [retval0];
	} // callseq 26
	ld.global.u8 	%rs21, [%rd10];
	or.b16  	%rs22, %rs21, 1;
	st.global.u8 	[%rd10], %rs22;
	mov.b16 	%rs53, 0;
$L__BB6_8:
	ld.global.u32 	%r12, [%rd96+-4];
	cvt.u64.u32 	%rd51, %r12;
	add.s64 	%rd11, %rd3, %rd51;
	ld.global.u8 	%rs23, [%rd11];
	and.b16  	%rs24, %rs23, 16;
	cvt.u32.u16 	%r43, %rs24;
	st.local.u32 	[%rd4], %r43;
	mov.u64 	%rd52, $str;
	cvta.global.u64 	%rd53, %rd52;
	add.u64 	%rd54, %SP, 0;
	{ // callseq 27, 0
	.param .b64 param0;
	st.param.b64 	[param0], %rd53;
	.param .b64 param1;
	st.param.b64 	[param1], %rd54;
	.param .b32 retval0;
	call.uni (retval0), 
	vprintf, 
	(
	param0, 
	param1
	);
	ld.param.b32 	%r44, [retval0];
	} // callseq 27
	and.b16  	%rs25, %rs23, 17;
	setp.ne.s16 	%p10, %rs25, 0;
	@%p10 bra 	$L__BB6_11;
	mul.wide.u32 	%rd55, %r12, 4;
	add.s64 	%rd56, %rd2, %rd55;
	ld.global.u32 	%r46, [%rd56];
	setp.ne.s32 	%p11, %r46, %r3;
	@%p11 bra 	$L__BB6_11;
	st.local.v2.u32 	[%rd5], {%r12, %r2};
	mov.u64 	%rd57, $str$11;
	cvta.global.u64 	%rd58, %rd57;
	add.u64 	%rd59, %SP, 8;
	{ // callseq 28, 0
	.param .b64 param0;
	st.param.b64 	[param0], %rd58;
	.param .b64 param1;
	st.param.b64 	[param1], %rd59;
	.param .b32 retval0;
	call.uni (retval0), 
	vprintf, 
	(
	param0, 
	param1
	);
	ld.param.b32 	%r47, [retval0];
	} // callseq 28
	ld.global.u8 	%rs27, [%rd11];
	or.b16  	%rs28, %rs27, 1;
	st.global.u8 	[%rd11], %rs28;
	mov.b16 	%rs53, 0;
$L__BB6_11:
	ld.global.u32 	%r13, [%rd96];
	cvt.u64.u32 	%rd60, %r13;
	add.s64 	%rd12, %rd3, %rd60;
	ld.global.u8 	%rs29, [%rd12];
	and.b16  	%rs30, %rs29, 16;
	cvt.u32.u16 	%r49, %rs30;
	st.local.u32 	[%rd4], %r49;
	mov.u64 	%rd61, $str;
	cvta.global.u64 	%rd62, %rd61;
	add.u64 	%rd63, %SP, 0;
	{ // callseq 29, 0
	.param .b64 param0;
	st.param.b64 	[param0], %rd62;
	.param .b64 param1;
	st.param.b64 	[param1], %rd63;
	.param .b32 retval0;
	call.uni (retval0), 
	vprintf, 
	(
	param0, 
	param1
	);
	ld.param.b32 	%r50, [retval0];
	} // callseq 29
	and.b16  	%rs31, %rs29, 17;
	setp.ne.s16 	%p12, %rs31, 0;
	@%p12 bra 	$L__BB6_14;
	mul.wide.u32 	%rd64, %r13, 4;
	add.s64 	%rd65, %rd2, %rd64;
	ld.global.u32 	%r52, [%rd65];
	setp.ne.s32 	%p13, %r52, %r3;
	@%p13 bra 	$L__BB6_14;
	st.local.v2.u32 	[%rd5], {%r13, %r2};
	mov.u64 	%rd66, $str$11;
	cvta.global.u64 	%rd67, %rd66;
	add.u64 	%rd68, %SP, 8;
	{ // callseq 30, 0
	.param .b64 param0;
	st.param.b64 	[param0], %rd67;
	.param .b64 param1;
	st.param.b64 	[param1], %rd68;
	.param .b32 retval0;
	call.uni (retval0), 
	vprintf, 
	(
	param0, 
	param1
	);
	ld.param.b32 	%r53, [retval0];
	} // callseq 30
	ld.global.u8 	%rs33, [%rd12];
	or.b16  	%rs34, %rs33, 1;
	st.global.u8 	[%rd12], %rs34;
	mov.b16 	%rs53, 0;
$L__BB6_14:
	ld.global.u32 	%r14, [%rd96+4];
	cvt.u64.u32 	%rd69, %r14;
	add.s64 	%rd13, %rd3, %rd69;
	ld.global.u8 	%rs35, [%rd13];
	and.b16  	%rs36, %rs35, 16;
	cvt.u32.u16 	%r55, %rs36;
	st.local.u32 	[%rd4], %r55;
	mov.u64 	%rd70, $str;
	cvta.global.u64 	%rd71, %rd70;
	add.u64 	%rd72, %SP, 0;
	{ // callseq 31, 0
	.param .b64 param0;
	st.param.b64 	[param0], %rd71;
	.param .b64 param1;
	st.param.b64 	[param1], %rd72;
	.param .b32 retval0;
	call.uni (retval0), 
	vprintf, 
	(
	param0, 
	param1
	);
	ld.param.b32 	%r56, [retval0];
	} // callseq 31
	and.b16  	%rs37, %rs35, 17;
	setp.ne.s16 	%p14, %rs37, 0;
	@%p14 bra 	$L__BB6_17;
	mul.wide.u32 	%rd73, %r14, 4;
	add.s64 	%rd74, %rd2, %rd73;
	ld.global.u32 	%r58, [%rd74];
	setp.ne.s32 	%p15, %r58, %r3;
	@%p15 bra 	$L__BB6_17;
	st.local.v2.u32 	[%rd5], {%r14, %r2};
	mov.u64 	%rd75, $str$11;
	cvta.global.u64 	%rd76, %rd75;
	add.u64 	%rd77, %SP, 8;
	{ // callseq 32, 0
	.param .b64 param0;
	st.param.b64 	[param0], %rd76;
	.param .b64 param1;
	st.param.b64 	[param1], %rd77;
	.param .b32 retval0;
	call.uni (retval0), 
	vprintf, 
	(
	param0, 
	param1
	);
	ld.param.b32 	%r59, [retval0];
	} // callseq 32
	ld.global.u8 	%rs39, [%rd13];
	or.b16  	%rs40, %rs39, 1;
	st.global.u8 	[%rd13], %rs40;
	mov.b16 	%rs53, 0;
$L__BB6_17:
	add.s32 	%r69, %r69, 4;
	add.s64 	%rd96, %rd96, 16;
	setp.ne.s32 	%p16, %r69, 0;
	@%p16 bra 	$L__BB6_5;
$L__BB6_18:
	setp.eq.s32 	%p17, %r7, 0;
	@%p17 bra 	$L__BB6_24;
	cvt.u64.u32 	%rd78, %r70;
	cvt.u64.u32 	%rd79, %r5;
	add.s64 	%rd80, %rd78, %rd79;
	shl.b64 	%rd81, %rd80, 2;
	add.s64 	%rd97, %rd1, %rd81;
	neg.s32 	%r71, %r7;
	mov.u64 	%rd83, $str;
	add.u64 	%rd85, %SP, 0;
	mov.u64 	%rd88, $str$11;
	add.u64 	%rd90, %SP, 8;
$L__BB6_20:
	.pragma "nounroll";
	ld.global.u32 	%r19, [%rd97];
	cvt.u64.u32 	%rd82, %r19;
	add.s64 	%rd17, %rd3, %rd82;
	ld.global.u8 	%rs41, [%rd17];
	and.b16  	%rs42, %rs41, 16;
	cvt.u32.u16 	%r61, %rs42;
	st.local.u32 	[%rd4], %r61;
	cvta.global.u64 	%rd84, %rd83;
	{ // callseq 33, 0
	.param .b64 param0;
	st.param.b64 	[param0], %rd84;
	.param .b64 param1;
	st.param.b64 	[param1], %rd85;
	.param .b32 retval0;
	call.uni (retval0), 
	vprintf, 
	(
	param0, 
	param1
	);
	ld.param.b32 	%r62, [retval0];
	} // callseq 33
	and.b16  	%rs43, %rs41, 17;
	setp.ne.s16 	%p18, %rs43, 0;
	@%p18 bra 	$L__BB6_23;
	mul.wide.u32 	%rd86, %r19, 4;
	add.s64 	%rd87, %rd2, %rd86;
	ld.global.u32 	%r64, [%rd87];
	setp.ne.s32 	%p19, %r64, %r3;
	@%p19 bra 	$L__BB6_23;
	st.local.v2.u32 	[%rd5], {%r19, %r2};
	cvta.global.u64 	%rd89, %rd88;
	{ // callseq 34, 0
	.param .b64 param0;
	st.param.b64 	[param0], %rd89;
	.param .b64 param1;
	st.param.b64 	[param1], %rd90;
	.param .b32 retval0;
	call.uni (retval0), 
	vprintf, 
	(
	param0, 
	param1
	);
	ld.param.b32 	%r65, [retval0];
	} // callseq 34
	ld.global.u8 	%rs45, [%rd17];
	or.b16  	%rs46, %rs45, 1;
	st.global.u8 	[%rd17], %rs46;
	mov.b16 	%rs53, 0;
$L__BB6_23:
	add.s64 	%rd97, %rd97, 4;
	add.s32 	%r71, %r71, 1;
	setp.ne.s32 	%p20, %r71, 0;
	@%p20 bra 	$L__BB6_20;
$L__BB6_24:
	and.b16  	%rs47, %rs53, 255;
	setp.eq.s16 	%p22, %rs47, 0;
$L__BB6_25:
	ld.global.u8 	%rs48, [%rd6];
	or.b16  	%rs49, %rs48, 4;
	st.global.u8 	[%rd6], %rs49;
	st.local.u32 	[%rd5], %r2;
	mov.u64 	%rd91, $str$12;
	cvta.global.u64 	%rd92, %rd91;
	add.u64 	%rd93, %SP, 8;
	{ // callseq 35, 0
	.param .b64 param0;
	st.param.b64 	[param0], %rd92;
	.param .b64 param1;
	st.param.b64 	[param1], %rd93;
	.param .b32 retval0;
	call.uni (retval0), 
	vprintf, 
	(
	param0, 
	param1
	);
	ld.param.b32 	%r67, [retval0];
	} // callseq 35
	not.pred 	%p21, %p22;
	@%p21 bra 	$L__BB6_27;
	ld.param.u64 	%rd95, [_Z3fwdPKjS0_S0_PhjPVb_param_5];
	cvta.to.global.u64 	%rd94, %rd95;
	mov.b16 	%rs50, 0;
	st.volatile.global.u8 	[%rd94], %rs50;
$L__BB6_27:
	ret;

}
	// .globl	_Z3bwdPKjS0_S0_PhjPVb
.visible .entry _Z3bwdPKjS0_S0_PhjPVb(
	.param .u64 .ptr .align 1 _Z3bwdPKjS0_S0_PhjPVb_param_0,
	.param .u64 .ptr .align 1 _Z3bwdPKjS0_S0_PhjPVb_param_1,
	.param .u64 .ptr .align 1 _Z3bwdPKjS0_S0_PhjPVb_param_2,
	.param .u64 .ptr .align 1 _Z3bwdPKjS0_S0_PhjPVb_param_3,
	.param .u32 _Z3bwdPKjS0_S0_PhjPVb_param_4,
	.param .u64 .ptr .align 1 _Z3bwdPKjS0_S0_PhjPVb_param_5
)
{
	.local .align 8 .b8 	__local_depot7[16];
	.reg .b64 	%SP;
	.reg .b64 	%SPL;
	.reg .pred 	%p<23>;
	.reg .b16 	%rs<61>;
	.reg .b32 	%r<70>;
	.reg .b64 	%rd<95>;

	mov.u64 	%SPL, __local_depot7;
	cvta.local.u64 	%SP, %SPL;
	ld.param.u64 	%rd21, [_Z3bwdPKjS0_S0_PhjPVb_param_0];
	ld.param.u64 	%rd19, [_Z3bwdPKjS0_S0_PhjPVb_param_1];
	ld.param.u64 	%rd22, [_Z3bwdPKjS0_S0_PhjPVb_param_2];
	ld.param.u64 	%rd23, [_Z3bwdPKjS0_S0_PhjPVb_param_3];
	ld.param.u32 	%r21, [_Z3bwdPKjS0_S0_PhjPVb_param_4];
	cvta.to.global.u64 	%rd1, %rd21;
	cvta.to.global.u64 	%rd2, %rd22;
	cvta.to.global.u64 	%rd3, %rd23;
	add.u64 	%rd24, %SP, 0;
	add.u64 	%rd4, %SPL, 0;
	add.u64 	%rd25, %SP, 8;
	add.u64 	%rd5, %SPL, 8;
	mov.u32 	%r22, %ctaid.y;
	mov.u32 	%r23, %nctaid.x;
	mov.u32 	%r24, %ntid.x;
	mov.u32 	%r25, %ctaid.x;
	mov.u32 	%r26, %tid.x;
	mad.lo.s32 	%r27, %r22, %r23, %r25;
	mad.lo.s32 	%r1, %r27, %r24, %r26;
	add.s32 	%r2, %r1, 1;
	setp.gt.u32 	%p3, %r2, %r21;
	@%p3 bra 	$L__BB7_27;
	cvta.to.local.u64 	%rd27, %rd24;
	cvt.u64.u32 	%rd28, %r2;
	add.s64 	%rd6, %rd3, %rd28;
	ld.global.u8 	%rs11, [%rd6];
	and.b16  	%rs12, %rs11, 16;
	cvt.u32.u16 	%r28, %rs12;
	st.local.u32 	[%rd27], %r28;
	mov.u64 	%rd29, $str;
	cvta.global.u64 	%rd30, %rd29;
	{ // callseq 36, 0
	.param .b64 param0;
	st.param.b64 	[param0], %rd30;
	.param .b64 param1;
	st.param.b64 	[param1], %rd24;
	.param .b32 retval0;
	call.uni (retval0), 
	vprintf, 
	(
	param0, 
	param1
	);
	ld.param.b32 	%r29, [retval0];
	} // callseq 36
	and.b16  	%rs13, %rs11, 26;
	setp.ne.s16 	%p4, %rs13, 2;
	@%p4 bra 	$L__BB7_27;
	cvta.to.global.u64 	%rd31, %rd19;
	st.local.u32 	[%rd5], %r2;
	mov.u64 	%rd32, $str$13;
	cvta.global.u64 	%rd33, %rd32;
	{ // callseq 37, 0
	.param .b64 param0;
	st.param.b64 	[param0], %rd33;
	.param .b64 param1;
	st.param.b64 	[param1], %rd25;
	.param .b32 retval0;
	call.uni (retval0), 
	vprintf, 
	(
	param0, 
	param1
	);
	ld.param.b32 	%r31, [retval0];
	} // callseq 37
	mul.wide.u32 	%rd35, %r2, 4;
	add.s64 	%rd36, %rd2, %rd35;
	ld.global.u32 	%r3, [%rd36];
	add.s32 	%r33, %r1, 2;
	mul.wide.u32 	%rd37, %r33, 4;
	add.s64 	%rd38, %rd31, %rd37;
	ld.global.u32 	%r4, [%rd38];
	add.s64 	%rd39, %rd31, %rd35;
	ld.global.u32 	%r5, [%rd39];
	sub.s32 	%r6, %r4, %r5;
	cvt.u64.u32 	%rd7, %r5;
	setp.eq.s32 	%p6, %r6, 0;
	mov.pred 	%p22, 0;
	@%p6 bra 	$L__BB7_25;
	cvt.u32.u64 	%r35, %rd7;
	and.b32  	%r7, %r6, 3;
	sub.s32 	%r36, %r35, %r4;
	setp.gt.u32 	%p7, %r36, -4;
	mov.b16 	%rs53, 1;
	mov.b32 	%r68, 0;
	@%p7 bra 	$L__BB7_18;
	and.b32  	%r68, %r6, -4;
	neg.s32 	%r67, %r68;
	mul.wide.u32 	%rd40, %r5, 4;
	add.s64 	%rd41, %rd40, %rd1;
	add.s64 	%rd93, %rd41, 8;
	mov.b16 	%rs53, 1;
	add.u64 	%rd45, %SP, 0;
	mov.u64 	%rd48, $str$14;
	add.u64 	%rd50, %SP, 8;
$L__BB7_5:
	ld.global.u32 	%r11, [%rd93+-8];
	cvt.u64.u32 	%rd42, %r11;
	add.s64 	%rd10, %rd3, %rd42;
	ld.global.u8 	%rs17, [%rd10];
	and.b16  	%rs18, %rs17, 16;
	cvt.u32.u16 	%r37, %rs18;
	st.local.u32 	[%rd4], %r37;
	cvta.global.u64 	%rd44, %rd29;
	{ // callseq 38, 0
	.param .b64 param0;
	st.param.b64 	[param0], %rd44;
	.param .b64 param1;
	st.param.b64 	[param1], %rd45;
	.param .b32 retval0;
	call.uni (retval0), 
	vprintf, 
	(
	param0, 
	param1
	);
	ld.param.b32 	%r38, [retval0];
	} // callseq 38
	and.b16  	%rs19, %rs17, 18;
	setp.ne.s16 	%p8, %rs19, 0;
	@%p8 bra 	$L__BB7_8;
	mul.wide.u32 	%rd46, %r11, 4;
	add.s64 	%rd47, %rd2, %rd46;
	ld.global.u32 	%r40, [%rd47];
	setp.ne.s32 	%p9, %r40, %r3;
	@%p9 bra 	$L__BB7_8;
	st.local.v2.u32 	[%rd5], {%r11, %r2};
	cvta.global.u64 	%rd49, %rd48;
	{ // callseq 39, 0
	.param .b64 param0;
	st.param.b64 	[param0], %rd49;
	.param .b64 param1;
	st.param.b64 	[param1], %rd50;
	.param .b32 retval0;
	call.uni (retval0), 
	vprintf, 
	(
	param0, 
	param1
	);
	ld.param.b32 	%r41, [retval0];
	} // callseq 39
	ld.global.u8 	%rs21, [%rd10];
	or.b16  	%rs22, %rs21, 2;
	st.global.u8 	[%rd10], %rs22;
	mov.b16 	%rs53, 0;
$L__BB7_8:
	ld.global.u32 	%r12, [%rd93+-4];
	cvt.u64.u32 	%rd51, %r12;
	add.s64 	%rd11, %rd3, %rd51;
	ld.global.u8 	%rs23, [%rd11];
	and.b16  	%rs24, %rs23, 16;
	cvt.u32.u16 	%r43, %rs24;
	st.local.u32 	[%rd4], %r43;
	mov.u64 	%rd52, $str;
	cvta.global.u64 	%rd53, %rd52;
	add.u64 	%rd54, %SP, 0;
	{ // callseq 40, 0
	.param .b64 param0;
	st.param.b64 	[param0], %rd53;
	.param .b64 param1;
	st.param.b64 	[param1], %rd54;
	.param .b32 retval0;
	call.uni (retval0), 
	vprintf, 
	(
	param0, 
	param1
	);
	ld.param.b32 	%r44, [retval0];
	} // callseq 40
	and.b16  	%rs25, %rs23, 18;
	setp.ne.s16 	%p10, %rs25, 0;
	@%p10 bra 	$L__BB7_11;
	mul.wide.u32 	%rd55, %r12, 4;
	add.s64 	%rd56, %rd2, %rd55;
	ld.global.u32 	%r46, [%rd56];
	setp.ne.s32 	%p11, %r46, %r3;
	@%p11 bra 	$L__BB7_11;
	st.local.v2.u32 	[%rd5], {%r12, %r2};
	mov.u64 	%rd57, $str$14;
	cvta.global.u64 	%rd58, %rd57;
	add.u64 	%rd59, %SP, 8;
	{ // callseq 41, 0
	.param .b64 param0;
	st.param.b64 	[param0], %rd58;
	.param .b64 param1;
	st.param.b64 	[param1], %rd59;
	.param .b32 retval0;
	call.uni (retval0), 
	vprintf, 
	(
	param0, 
	param1
	);
	ld.param.b32 	%r47, [retval0];
	} // callseq 41
	ld.global.u8 	%rs27, [%rd11];
	or.b16  	%rs28, %rs27, 2;
	st.global.u8 	[%rd11], %rs28;
	mov.b16 	%rs53, 0;
$L__BB7_11:
	ld.global.u32 	%r13, [%rd93];
	cvt.u64.u32 	%rd60, %r13;
	add.s64 	%rd12, %rd3, %rd60;
	ld.global.u8 	%rs29, [%rd12];
	and.b16  	%rs30, %rs29, 16;
	cvt.u32.u16 	%r49, %rs30;
	st.local.u32 	[%rd4], %r49;
	mov.u64 	%rd61, $str;
	cvta.global.u64 	%rd62, %rd61;
	add.u64 	%rd63, %SP, 0;
	{ // callseq 42, 0
	.param .b64 param0;
	st.param.b64 	[param0], %rd62;
	.param .b64 param1;
	st.param.b64 	[param1], %rd63;
	.param .b32 retval0;
	call.uni (retval0), 
	vprintf, 
	(
	param0, 
	param1
	);
	ld.param.b32 	%r50, [retval0];
	} // callseq 42
	and.b16  	%rs31, %rs29, 18;
	setp.ne.s16 	%p12, %rs31, 0;
	@%p12 bra 	$L__BB7_14;
	mul.wide.u32 	%rd64, %r13, 4;
	add.s64 	%rd65, %rd2, %rd64;
	ld.global.u32 	%r52, [%rd65];
	setp.ne.s32 	%p13, %r52, %r3;
	@%p13 bra 	$L__BB7_14;
	st.local.v2.u32 	[%rd5], {%r13, %r2};
	mov.u64 	%rd66, $str$14;
	cvta.global.u64 	%rd67, %rd66;
	add.u64 	%rd68, %SP, 8;
	{ // callseq 43, 0
	.param .b64 param0;
	st.param.b64 	[param0], %rd67;
	.param .b64 param1;
	st.param.b64 	[param1], %rd68;
	.param .b32 retval0;
	call.uni (retval0), 
	vprintf, 
	(
	param0, 
	param1
	);
	ld.param.b32 	%r53, [retval0];
	} // callseq 43
	ld.global.u8 	%rs33, [%rd12];
	or.b16  	%rs34, %rs33, 2;
	st.global.u8 	[%rd12], %rs34;
	mov.b16 	%rs53, 0;
$L__BB7_14:
	ld.global.u32 	%r14, [%rd93+4];
	cvt.u64.u32 	%rd69, %r14;
	add.s64 	%rd13, %rd3, %rd69;
	ld.global.u8 	%rs35, [%rd13];
	and.b16  	%rs36, %rs35, 16;
	cvt.u32.u16 	%r55, %rs36;
	st.local.u32 	[%rd4], %r55;
	mov.u64 	%rd70, $str;
	cvta.global.u64 	%rd71, %rd70;
	add.u64 	%rd72, %SP, 0;
	{ // callseq 44, 0
	.param .b64 param0;
	st.param.b64 	[param0], %rd71;
	.param .b64 param1;
	st.param.b64 	[param1], %rd72;
	.param .b32 retval0;
	call.uni (retval0), 
	vprintf, 
	(
	param0, 
	param1
	);
	ld.param.b32 	%r56, [retval0];
	} // callseq 44
	and.b16  	%rs37, %rs35, 18;
	setp.ne.s16 	%p14, %rs37, 0;
	@%p14 bra 	$L__BB7_17;
	mul.wide.u32 	%rd73, %r14, 4;
	add.s64 	%rd74, %rd2, %rd73;
	ld.global.u32 	%r58, [%rd74];
	setp.ne.s32 	%p15, %r58, %r3;
	@%p15 bra 	$L__BB7_17;
	st.local.v2.u32 	[%rd5], {%r14, %r2};
	mov.u64 	%rd75, $str$14;
	cvta.global.u64 	%rd76, %rd75;
	add.u64 	%rd77, %SP, 8;
	{ // callseq 45, 0
	.param .b64 param0;
	st.param.b64 	[param0], %rd76;
	.param .b64 param1;
	st.param.b64 	[param1], %rd77;
	.param .b32 retval0;
	call.uni (retval0), 
	vprintf, 
	(
	param0, 
	param1
	);
	ld.param.b32 	%r59, [retval0];
	} // callseq 45
	ld.global.u8 	%rs39, [%rd13];
	or.b16  	%rs40, %rs39, 2;
	st.global.u8 	[%rd13], %rs40;
	mov.b16 	%rs53, 0;
$L__BB7_17:
	add.s32 	%r67, %r67, 4;
	add.s64 	%rd93, %rd93, 16;
	setp.ne.s32 	%p16, %r67, 0;
	@%p16 bra 	$L__BB7_5;
$L__BB7_18:
	setp.eq.s32 	%p17, %r7, 0;
	@%p17 bra 	$L__BB7_24;
	cvt.u64.u32 	%rd78, %r68;
	cvt.u64.u32 	%rd79, %r5;
	add.s64 	%rd80, %rd78, %rd79;
	shl.b64 	%rd81, %rd80, 2;
	add.s64 	%rd94, %rd1, %rd81;
	neg.s32 	%r69, %r7;
	mov.u64 	%rd83, $str;
	add.u64 	%rd85, %SP, 0;
	mov.u64 	%rd88, $str$14;
	add.u64 	%rd90, %SP, 8;
$L__BB7_20:
	.pragma "nounroll";
	ld.global.u32 	%r19, [%rd94];
	cvt.u64.u32 	%rd82, %r19;
	add.s64 	%rd17, %rd3, %rd82;
	ld.global.u8 	%rs41, [%rd17];
	and.b16  	%rs42, %rs41, 16;
	cvt.u32.u16 	%r61, %rs42;
	st.local.u32 	[%rd4], %r61;
	cvta.global.u64 	%rd84, %rd83;
	{ // callseq 46, 0
	.param .b64 param0;
	st.param.b64 	[param0], %rd84;
	.param .b64 param1;
	st.param.b64 	[param1], %rd85;
	.param .b32 retval0;
	call.uni (retval0), 
	vprintf, 
	(
	param0, 
	param1
	);
	ld.param.b32 	%r62, [retval0];
	} // callseq 46
	and.b16  	%rs43, %rs41, 18;
	setp.ne.s16 	%p18, %rs43, 0;
	@%p18 bra 	$L__BB7_23;
	mul.wide.u32 	%rd86, %r19, 4;
	add.s64 	%rd87, %rd2, %rd86;
	ld.global.u32 	%r64, [%rd87];
	setp.ne.s32 	%p19, %r64, %r3;
	@%p19 bra 	$L__BB7_23;
	st.local.v2.u32 	[%rd5], {%r19, %r2};
	cvta.global.u64 	%rd89, %rd88;
	{ // callseq 47, 0
	.param .b64 param0;
	st.param.b64 	[param0], %rd89;
	.param .b64 param1;
	st.param.b64 	[param1], %rd90;
	.param .b32 retval0;
	call.uni (retval0), 
	vprintf, 
	(
	param0, 
	param1
	);
	ld.param.b32 	%r65, [retval0];
	} // callseq 47
	ld.global.u8 	%rs45, [%rd17];
	or.b16  	%rs46, %rs45, 2;
	st.global.u8 	[%rd17], %rs46;
	mov.b16 	%rs53, 0;
$L__BB7_23:
	add.s64 	%rd94, %rd94, 4;
	add.s32 	%r69, %r69, 1;
	setp.ne.s32 	%p20, %r69, 0;
	@%p20 bra 	$L__BB7_20;
$L__BB7_24:
	and.b16  	%rs47, %rs53, 255;
	setp.eq.s16 	%p22, %rs47, 0;
$L__BB7_25:
	ld.global.u8 	%rs48, [%rd6];
	or.b16  	%rs49, %rs48, 8;
	st.global.u8 	[%rd6], %rs49;
	not.pred 	%p21, %p22;
	@%p21 bra 	$L__BB7_27;
	ld.param.u64 	%rd92, [_Z3bwdPKjS0_S0_PhjPVb_param_5];
	cvta.to.global.u64 	%rd91, %rd92;
	mov.b16 	%rs50, 0;
	st.volatile.global.u8 	[%rd91], %rs50;
$L__BB7_27:
	ret;

}
	// .globl	_Z16selectFirstPivotPhjPKj
.visible .entry _Z16selectFirstPivotPhjPKj(
	.param .u64 .ptr .align 1 _Z16selectFirstPivotPhjPKj_param_0,
	.param .u32 _Z16selectFirstPivotPhjPKj_param_1,
	.param .u64 .ptr .align 1 _Z16selectFirstPivotPhjPKj_param_2
)
{
	.local .align 8 .b8 	__local_depot8[16];
	.reg .b64 	%SP;
	.reg .b64 	%SPL;
	.reg .pred 	%p<4>;
	.reg .b16 	%rs<3>;
	.reg .b32 	%r<20>;
	.reg .b64 	%rd<17>;

	mov.u64 	%SPL, __local_depot8;
	cvta.local.u64 	%SP, %SPL;
	ld.param.u64 	%rd2, [_Z16selectFirstPivotPhjPKj_param_0];
	ld.param.u32 	%r2, [_Z16selectFirstPivotPhjPKj_param_1];
	ld.param.u64 	%rd3, [_Z16selectFirstPivotPhjPKj_param_2];
	mov.u32 	%r3, %ctaid.y;
	mov.u32 	%r4, %nctaid.x;
	mov.u32 	%r5, %ntid.x;
	mov.u32 	%r6, %ctaid.x;
	mov.u32 	%r7, %tid.x;
	mad.lo.s32 	%r8, %r3, %r4, %r6;
	mad.lo.s32 	%r9, %r8, %r5, %r7;
	add.s32 	%r1, %r9, 1;
	setp.gt.u32 	%p1, %r1, %r2;
	@%p1 bra 	$L__BB8_4;
	cvta.to.global.u64 	%rd4, %rd2;
	add.u64 	%rd5, %SP, 0;
	add.u64 	%rd6, %SPL, 0;
	cvt.u64.u32 	%rd7, %r1;
	add.s64 	%rd1, %rd4, %rd7;
	ld.global.u8 	%r10, [%rd1];
	and.b32  	%r11, %r10, 16;
	cvt.u16.u32 	%rs1, %r11;
	st.local.u32 	[%rd6], %r11;
	mov.u64 	%rd8, $str;
	cvta.global.u64 	%rd9, %rd8;
	{ // callseq 48, 0
	.param .b64 param0;
	st.param.b64 	[param0], %rd9;
	.param .b64 param1;
	st.param.b64 	[param1], %rd5;
	.param .b32 retval0;
	call.uni (retval0), 
	vprintf, 
	(
	param0, 
	param1
	);
	ld.param.b32 	%r12, [retval0];
	} // callseq 48
	setp.ne.s16 	%p2, %rs1, 0;
	@%p2 bra 	$L__BB8_4;
	cvta.to.global.u64 	%rd10, %rd3;
	ld.global.u32 	%r14, [%rd10];
	setp.ne.s32 	%p3, %r14, %r1;
	@%p3 bra 	$L__BB8_4;
	add.u64 	%rd11, %SP, 8;
	add.u64 	%rd12, %SPL, 8;
	st.local.u32 	[%rd12], %r1;
	mov.u64 	%rd13, $str$15;
	cvta.global.u64 	%rd14, %rd13;
	{ // callseq 49, 0
	.param .b64 param0;
	st.param.b64 	[param0], %rd14;
	.param .b64 param1;
	st.param.b64 	[param1], %rd11;
	.param .b32 retval0;
	call.uni (retval0), 
	vprintf, 
	(
	param0, 
	param1
	);
	ld.param.b32 	%r15, [retval0];
	} // callseq 49
	mov.b32 	%r17, 131;
	st.local.u32 	[%rd12], %r17;
	mov.u64 	%rd15, $str$16;
	cvta.global.u64 	%rd16, %rd15;
	{ // callseq 50, 0
	.param .b64 param0;
	st.param.b64 	[param0], %rd16;
	.param .b64 param1;
	st.param.b64 	[param1], %rd11;
	.param .b32 retval0;
	call.uni (retval0), 
	vprintf, 
	(
	param0, 
	param1
	);
	ld.param.b32 	%r18, [retval0];
	} // callseq 50
	mov.b16 	%rs2, 131;
	st.global.u8 	[%rd1], %rs2;
$L__BB8_4:
	ret;

}
	// .globl	_Z6updatePjPhjPVb
.visible .entry _Z6updatePjPhjPVb(
	.param .u64 .ptr .align 1 _Z6updatePjPhjPVb_param_0,
	.param .u64 .ptr .align 1 _Z6updatePjPhjPVb_param_1,
	.param .u32 _Z6updatePjPhjPVb_param_2,
	.param .u64 .ptr .align 1 _Z6updatePjPhjPVb_param_3
)
{
	.local .align 8 .b8 	__local_depot9[24];
	.reg .b64 	%SP;
	.reg .b64 	%SPL;
	.reg .pred 	%p<4>;
	.reg .b16 	%rs<5>;
	.reg .b32 	%r<27>;
	.reg .b64 	%rd<29>;

	mov.u64 	%SPL, __local_depot9;
	cvta.local.u64 	%SP, %SPL;
	ld.param.u64 	%rd3, [_Z6updatePjPhjPVb_param_0];
	ld.param.u64 	%rd4, [_Z6updatePjPhjPVb_param_1];
	ld.param.u32 	%r2, [_Z6updatePjPhjPVb_param_2];
	ld.param.u64 	%rd5, [_Z6updatePjPhjPVb_param_3];
	add.u64 	%rd6, %SP, 16;
	add.u64 	%rd1, %SPL, 16;
	mov.u32 	%r3, %ctaid.y;
	mov.u32 	%r4, %nctaid.x;
	mov.u32 	%r5, %ntid.x;
	mov.u32 	%r6, %ctaid.x;
	mov.u32 	%r7, %tid.x;
	mad.lo.s32 	%r8, %r3, %r4, %r6;
	mad.lo.s32 	%r9, %r8, %r5, %r7;
	add.s32 	%r1, %r9, 1;
	setp.gt.u32 	%p1, %r1, %r2;
	@%p1 bra 	$L__BB9_5;
	cvta.to.global.u64 	%rd7, %rd4;
	add.u64 	%rd8, %SP, 8;
	add.u64 	%rd9, %SPL, 8;
	cvt.u64.u32 	%rd10, %r1;
	add.s64 	%rd2, %rd7, %rd10;
	ld.global.u8 	%rs1, [%rd2];
	and.b16  	%rs2, %rs1, 16;
	cvt.u32.u16 	%r10, %rs2;
	st.local.u32 	[%rd9], %r10;
	mov.u64 	%rd11, $str;
	cvta.global.u64 	%rd12, %rd11;
	{ // callseq 51, 0
	.param .b64 param0;
	st.param.b64 	[param0], %rd12;
	.param .b64 param1;
	st.param.b64 	[param1], %rd8;
	.param .b32 retval0;
	call.uni (retval0), 
	vprintf, 
	(
	param0, 
	param1
	);
	ld.param.b32 	%r11, [retval0];
	} // callseq 51
	setp.ne.s16 	%p2, %rs2, 0;
	@%p2 bra 	$L__BB9_5;
	and.b16  	%rs3, %rs1, 3;
	setp.ne.s16 	%p3, %rs3, 3;
	@%p3 bra 	$L__BB9_4;
	st.local.u32 	[%rd1], %r1;
	mov.u64 	%rd22, $str$17;
	cvta.global.u64 	%rd23, %rd22;
	{ // callseq 54, 0
	.param .b64 param0;
	st.param.b64 	[param0], %rd23;
	.param .b64 param1;
	st.param.b64 	[param1], %rd6;
	.param .b32 retval0;
	call.uni (retval0), 
	vprintf, 
	(
	param0, 
	param1
	);
	ld.param.b32 	%r21, [retval0];
	} // callseq 54
	ld.global.u8 	%r23, [%rd2];
	or.b32  	%r24, %r23, 16;
	st.global.u8 	[%rd2], %r24;
	add.u64 	%rd25, %SP, 0;
	add.u64 	%rd26, %SPL, 0;
	st.local.u32 	[%rd26], %r24;
	mov.u64 	%rd27, $str$1;
	cvta.global.u64 	%rd28, %rd27;
	{ // callseq 55, 0
	.param .b64 param0;
	st.param.b64 	[param0], %rd28;
	.param .b64 param1;
	st.param.b64 	[param1], %rd25;
	.param .b32 retval0;
	call.uni (retval0), 
	vprintf, 
	(
	param0, 
	param1
	);
	ld.param.b32 	%r25, [retval0];
	} // callseq 55
	bra.uni 	$L__BB9_5;
$L__BB9_4:
	cvt.u32.u16 	%r13, %rs1;
	cvta.to.global.u64 	%rd13, %rd5;
	mov.b16 	%rs4, 0;
	st.volatile.global.u8 	[%rd13], %rs4;
	st.local.u32 	[%rd1], %r1;
	mov.u64 	%rd14, $str$18;
	cvta.global.u64 	%rd15, %rd14;
	{ // callseq 52, 0
	.param .b64 param0;
	st.param.b64 	[param0], %rd15;
	.param .b64 param1;
	st.param.b64 	[param1], %rd6;
	.param .b32 retval0;
	call.uni (retval0), 
	vprintf, 
	(
	param0, 
	param1
	);
	ld.param.b32 	%r14, [retval0];
	} // callseq 52
	cvta.to.global.u64 	%rd17, %rd3;
	mul.wide.u32 	%rd18, %r1, 4;
	add.s64 	%rd19, %rd17, %rd18;
	ld.global.u32 	%r16, [%rd19];
	and.b32  	%r17, %r13, 3;
	mad.lo.s32 	%r18, %r16, 3, %r17;
	st.local.u32 	[%rd1], %r18;
	mov.u64 	%rd20, $str$19;
	cvta.global.u64 	%rd21, %rd20;
	{ // callseq 53, 0
	.param .b64 param0;
	st.param.b64 	[param0], %rd21;
	.param .b64 param1;
	st.param.b64 	[param1], %rd6;
	.param .b32 retval0;
	call.uni (retval0), 
	vprintf, 
	(
	param0, 
	param1
	);
	ld.param.b32 	%r19, [retval0];
	} // callseq 53
	st.global.u32 	[%rd19], %r18;
	st.global.u8 	[%rd2], %rs4;
$L__BB9_5:
	ret;

}
	// .globl	_Z5trim2PKjPhS0_S0_S0_S0_j
.visible .entry _Z5trim2PKjPhS0_S0_S0_S0_j(
	.param .u64 .ptr .align 1 _Z5trim2PKjPhS0_S0_S0_S0_j_param_0,
	.param .u64 .ptr .align 1 _Z5trim2PKjPhS0_S0_S0_S0_j_param_1,
	.param .u64 .ptr .align 1 _Z5trim2PKjPhS0_S0_S0_S0_j_param_2,
	.param .u64 .ptr .align 1 _Z5trim2PKjPhS0_S0_S0_S0_j_param_3,
	.param .u64 .ptr .align 1 _Z5trim2PKjPhS0_S0_S0_S0_j_param_4,
	.param .u64 .ptr .align 1 _Z5trim2PKjPhS0_S0_S0_S0_j_param_5,
	.param .u32 _Z5trim2PKjPhS0_S0_S0_S0_j_param_6
)
{
	.local .align 8 .b8 	__local_depot10[24];
	.reg .b64 	%SP;
	.reg .b64 	%SPL;
	.reg .pred 	%p<41>;
	.reg .b16 	%rs<8>;
	.reg .b32 	%r<139>;
	.reg .b64 	%rd<126>;

	mov.u64 	%SPL, __local_depot10;
	cvta.local.u64 	%SP, %SPL;
	ld.param.u64 	%rd20, [_Z5trim2PKjPhS0_S0_S0_S0_j_param_0];
	ld.param.u64 	%rd21, [_Z5trim2PKjPhS0_S0_S0_S0_j_param_1];
	ld.param.u64 	%rd22, [_Z5trim2PKjPhS0_S0_S0_S0_j_param_2];
	ld.param.u64 	%rd23, [_Z5trim2PKjPhS0_S0_S0_S0_j_param_3];
	ld.param.u64 	%rd24, [_Z5trim2PKjPhS0_S0_S0_S0_j_param_4];
	ld.param.u64 	%rd25, [_Z5trim2PKjPhS0_S0_S0_S0_j_param_5];
	ld.param.u32 	%r49, [_Z5trim2PKjPhS0_S0_S0_S0_j_param_6];
	cvta.to.global.u64 	%rd1, %rd22;
	cvta.to.global.u64 	%rd2, %rd23;
	cvta.to.global.u64 	%rd3, %rd24;
	cvta.to.global.u64 	%rd4, %rd25;
	cvta.to.global.u64 	%rd5, %rd20;
	cvta.to.global.u64 	%rd6, %rd21;
	mov.u32 	%r50, %ctaid.y;
	mov.u32 	%r51, %nctaid.x;
	mov.u32 	%r52, %ntid.x;
	mov.u32 	%r53, %ctaid.x;
	mov.u32 	%r54, %tid.x;
	mad.lo.s32 	%r55, %r50, %r51, %r53;
	mad.lo.s32 	%r1, %r55, %r52, %r54;
	add.s32 	%r2, %r1, 1;
	setp.gt.u32 	%p5, %r2, %r49;
	@%p5 bra 	$L__BB10_41;
	add.u64 	%rd26, %SP, 8;
	add.u64 	%rd27, %SPL, 8;
	cvt.u64.u32 	%rd28, %r2;
	add.s64 	%rd7, %rd6, %rd28;
	ld.global.u8 	%r56, [%rd7];
	and.b32  	%r57, %r56, 16;
	cvt.u16.u32 	%rs1, %r57;
	st.local.u32 	[%rd27], %r57;
	mov.u64 	%rd29, $str;
	cvta.global.u64 	%rd30, %rd29;
	{ // callseq 56, 0
	.param .b64 param0;
	st.param.b64 	[param0], %rd30;
	.param .b64 param1;
	st.param.b64 	[param1], %rd26;
	.param .b32 retval0;
	call.uni (retval0), 
	vprintf, 
	(
	param0, 
	param1
	);
	ld.param.b32 	%r58, [retval0];
	} // callseq 56
	setp.ne.s16 	%p6, %rs1, 0;
	@%p6 bra 	$L__BB10_41;
	mul.wide.u32 	%rd31, %r2, 4;
	add.s64 	%rd32, %rd5, %rd31;
	ld.global.u32 	%r3, [%rd32];
	add.s32 	%r61, %r1, 2;
	mul.wide.u32 	%rd33, %r61, 4;
	add.s64 	%rd8, %rd4, %rd33;
	ld.global.u32 	%r62, [%rd8];
	add.s64 	%rd9, %rd4, %rd31;
	ld.global.u32 	%r4, [%rd9];
	sub.s32 	%r5, %r62, %r4;
	setp.eq.s32 	%p8, %r5, 0;
	add.s64 	%rd10, %rd2, %rd33;
	add.s64 	%rd11, %rd2, %rd31;
	mov.b32 	%r138, 0;
	mov.pred 	%p39, 0;
	@%p8 bra 	$L__BB10_9;
	mov.b32 	%r118, 0;
	mov.u32 	%r138, %r118;
	mov.u32 	%r120, %r118;
$L__BB10_4:
	cvt.u64.u32 	%rd34, %r118;
	cvt.u64.u32 	%rd35, %r4;
	add.s64 	%rd36, %rd34, %rd35;
	shl.b64 	%rd37, %rd36, 2;
	add.s64 	%rd38, %rd3, %rd37;
	ld.global.u32 	%r9, [%rd38];
	cvt.u64.u32 	%rd39, %r9;
	add.s64 	%rd40, %rd6, %rd39;
	ld.global.u8 	%r64, [%rd40];
	and.b32  	%r65, %r64, 16;
	cvt.u16.u32 	%rs2, %r65;
	add.u64 	%rd41, %SP, 0;
	add.u64 	%rd42, %SPL, 0;
	st.local.u32 	[%rd42], %r65;
	mov.u64 	%rd43, $str;
	cvta.global.u64 	%rd44, %rd43;
	{ // callseq 57, 0
	.param .b64 param0;
	st.param.b64 	[param0], %rd44;
	.param .b64 param1;
	st.param.b64 	[param1], %rd41;
	.param .b32 retval0;
	call.uni (retval0), 
	vprintf, 
	(
	param0, 
	param1
	);
	ld.param.b32 	%r66, [retval0];
	} // callseq 57
	setp.ne.s16 	%p9, %rs2, 0;
	@%p9 bra 	$L__BB10_7;
	mul.wide.u32 	%rd45, %r9, 4;
	add.s64 	%rd46, %rd5, %rd45;
	ld.global.u32 	%r68, [%rd46];
	setp.ne.s32 	%p10, %r68, %r3;
	@%p10 bra 	$L__BB10_7;
	setp.eq.s32 	%p11, %r120, 1;
	mov.b32 	%r120, 1;
	mov.u32 	%r138, %r9;
	@%p11 bra 	$L__BB10_21;
$L__BB10_7:
	add.s32 	%r118, %r118, 1;
	setp.ne.s32 	%p12, %r118, %r5;
	@%p12 bra 	$L__BB10_4;
	setp.ne.s32 	%p39, %r120, 0;
$L__BB10_9:
	not.pred 	%p13, %p39;
	@%p13 bra 	$L__BB10_21;
	add.u64 	%rd47, %SP, 16;
	add.u64 	%rd48, %SPL, 16;
	st.local.u32 	[%rd48], %r2;
	mov.u64 	%rd49, $str$20;
	cvta.global.u64 	%rd50, %rd49;
	{ // callseq 58, 0
	.param .b64 param0;
	st.param.b64 	[param0], %rd50;
	.param .b64 param1;
	st.param.b64 	[param1], %rd47;
	.param .b32 retval0;
	call.uni (retval0), 
	vprintf, 
	(
	param0, 
	param1
	);
	ld.param.b32 	%r70, [retval0];
	} // callseq 58
	ld.global.u32 	%r72, [%rd10];
	ld.global.u32 	%r14, [%rd11];
	sub.s32 	%r15, %r72, %r14;
	setp.eq.s32 	%p14, %r15, 0;
	@%p14 bra 	$L__BB10_21;
	cvt.u64.u32 	%rd12, %r14;
	mov.b32 	%r124, 0;
	bra.uni 	$L__BB10_13;
$L__BB10_12:
	add.s32 	%r124, %r124, 1;
	setp.eq.s32 	%p16, %r124, %r15;
	@%p16 bra 	$L__BB10_21;
$L__BB10_13:
	cvt.u64.u32 	%rd51, %r124;
	add.s64 	%rd52, %rd51, %rd12;
	shl.b64 	%rd53, %rd52, 2;
	add.s64 	%rd54, %rd1, %rd53;
	ld.global.u32 	%r74, [%rd54];
	setp.ne.s32 	%p15, %r74, %r138;
	@%p15 bra 	$L__BB10_12;
	add.s32 	%r75, %r138, 1;
	mul.wide.u32 	%rd55, %r75, 4;
	add.s64 	%rd56, %rd4, %rd55;
	ld.global.u32 	%r76, [%rd56];
	cvt.u64.u32 	%rd13, %r138;
	mul.wide.u32 	%rd57, %r138, 4;
	add.s64 	%rd58, %rd4, %rd57;
	ld.global.u32 	%r18, [%rd58];
	sub.s32 	%r19, %r76, %r18;
	setp.eq.s32 	%p17, %r19, 0;
	@%p17 bra 	$L__BB10_21;
	shl.b64 	%rd59, %rd13, 2;
	add.s64 	%rd60, %rd5, %rd59;
	ld.global.u32 	%r20, [%rd60];
	mov.b32 	%r125, 0;
	cvt.u64.u32 	%rd62, %r18;
	add.u64 	%rd68, %SP, 0;
	mov.u64 	%rd70, $str;
	mov.u32 	%r126, %r125;
$L__BB10_16:
	cvt.u64.u32 	%rd61, %r125;
	add.s64 	%rd63, %rd61, %rd62;
	shl.b64 	%rd64, %rd63, 2;
	add.s64 	%rd65, %rd3, %rd64;
	ld.global.u32 	%r23, [%rd65];
	cvt.u64.u32 	%rd66, %r23;
	add.s64 	%rd67, %rd6, %rd66;
	ld.global.u8 	%r78, [%rd67];
	and.b32  	%r79, %r78, 16;
	cvt.u16.u32 	%rs3, %r79;
	cvta.to.local.u64 	%rd69, %rd68;
	st.local.u32 	[%rd69], %r79;
	cvta.global.u64 	%rd71, %rd70;
	{ // callseq 59, 0
	.param .b64 param0;
	st.param.b64 	[param0], %rd71;
	.param .b64 param1;
	st.param.b64 	[param1], %rd68;
	.param .b32 retval0;
	call.uni (retval0), 
	vprintf, 
	(
	param0, 
	param1
	);
	ld.param.b32 	%r80, [retval0];
	} // callseq 59
	setp.ne.s16 	%p18, %rs3, 0;
	@%p18 bra 	$L__BB10_19;
	mul.wide.u32 	%rd72, %r23, 4;
	add.s64 	%rd73, %rd5, %rd72;
	ld.global.u32 	%r82, [%rd73];
	setp.ne.s32 	%p19, %r82, %r20;
	@%p19 bra 	$L__BB10_19;
	setp.eq.s32 	%p20, %r126, 1;
	mov.b32 	%r126, 1;
	@%p20 bra 	$L__BB10_21;
$L__BB10_19:
	add.s32 	%r125, %r125, 1;
	setp.ne.s32 	%p21, %r125, %r19;
	@%p21 bra 	$L__BB10_16;
	setp.ne.s32 	%p22, %r126, 0;
	@%p22 bra 	$L__BB10_40;
$L__BB10_21:
	ld.global.u32 	%r85, [%rd10];
	ld.global.u32 	%r26, [%rd11];
	sub.s32 	%r27, %r85, %r26;
	setp.eq.s32 	%p24, %r27, 0;
	mov.b32 	%r138, 0;
	mov.pred 	%p40, 0;
	@%p24 bra 	$L__BB10_28;
	add.u64 	%rd74, %SP, 8;
	add.u64 	%rd14, %SPL, 8;
	cvt.u64.u32 	%rd15, %r26;
	mov.b32 	%r128, 0;
	mov.u64 	%rd81, $str;
	mov.u32 	%r138, %r128;
	mov.u32 	%r130, %r128;
$L__BB10_23:
	cvt.u64.u32 	%rd75, %r128;
	add.s64 	%rd76, %rd75, %rd15;
	shl.b64 	%rd77, %rd76, 2;
	add.s64 	%rd78, %rd1, %rd77;
	ld.global.u32 	%r31, [%rd78];
	cvt.u64.u32 	%rd79, %r31;
	add.s64 	%rd80, %rd6, %rd79;
	ld.global.u8 	%r87, [%rd80];
	and.b32  	%r88, %r87, 16;
	cvt.u16.u32 	%rs4, %r88;
	st.local.u32 	[%rd14], %r88;
	cvta.global.u64 	%rd82, %rd81;
	{ // callseq 60, 0
	.param .b64 param0;
	st.param.b64 	[param0], %rd82;
	.param .b64 param1;
	st.param.b64 	[param1], %rd74;
	.param .b32 retval0;
	call.uni (retval0), 
	vprintf, 
	(
	param0, 
	param1
	);
	ld.param.b32 	%r89, [retval0];
	} // callseq 60
	setp.ne.s16 	%p25, %rs4, 0;
	@%p25 bra 	$L__BB10_26;
	mul.wide.u32 	%rd84, %r31, 4;
	add.s64 	%rd85, %rd5, %rd84;
	ld.global.u32 	%r91, [%rd85];
	setp.ne.s32 	%p26, %r91, %r3;
	@%p26 bra 	$L__BB10_26;
	setp.eq.s32 	%p27, %r130, 1;
	mov.b32 	%r130, 1;
	mov.u32 	%r138, %r31;
	@%p27 bra 	$L__BB10_41;
$L__BB10_26:
	add.s32 	%r128, %r128, 1;
	setp.ne.s32 	%p28, %r128, %r27;
	@%p28 bra 	$L__BB10_23;
	setp.ne.s32 	%p40, %r130, 0;
$L__BB10_28:
	not.pred 	%p29, %p40;
	@%p29 bra 	$L__BB10_41;
	add.u64 	%rd86, %SP, 16;
	add.u64 	%rd87, %SPL, 16;
	st.local.u32 	[%rd87], %r2;
	mov.u64 	%rd88, $str$21;
	cvta.global.u64 	%rd89, %rd88;
	{ // callseq 61, 0
	.param .b64 param0;
	st.param.b64 	[param0], %rd89;
	.param .b64 param1;
	st.param.b64 	[param1], %rd86;
	.param .b32 retval0;
	call.uni (retval0), 
	vprintf, 
	(
	param0, 
	param1
	);
	ld.param.b32 	%r93, [retval0];
	} // callseq 61
	ld.global.u32 	%r95, [%rd8];
	ld.global.u32 	%r36, [%rd9];
	sub.s32 	%r37, %r95, %r36;
	setp.eq.s32 	%p30, %r37, 0;
	@%p30 bra 	$L__BB10_41;
	cvt.u64.u32 	%rd16, %r36;
	mov.b32 	%r134, 0;
	bra.uni 	$L__BB10_32;
$L__BB10_31:
	add.s32 	%r134, %r134, 1;
	setp.eq.s32 	%p32, %r134, %r37;
	@%p32 bra 	$L__BB10_41;
$L__BB10_32:
	cvt.u64.u32 	%rd90, %r134;
	add.s64 	%rd91, %rd90, %rd16;
	shl.b64 	%rd92, %rd91, 2;
	add.s64 	%rd93, %rd3, %rd92;
	ld.global.u32 	%r97, [%rd93];
	setp.ne.s32 	%p31, %r97, %r138;
	@%p31 bra 	$L__BB10_31;
	add.s32 	%r98, %r138, 1;
	mul.wide.u32 	%rd94, %r98, 4;
	add.s64 	%rd95, %rd2, %rd94;
	ld.global.u32 	%r99, [%rd95];
	cvt.u64.u32 	%rd17, %r138;
	mul.wide.u32 	%rd96, %r138, 4;
	add.s64 	%rd97, %rd2, %rd96;
	ld.global.u32 	%r40, [%rd97];
	sub.s32 	%r41, %r99, %r40;
	setp.eq.s32 	%p33, %r41, 0;
	@%p33 bra 	$L__BB10_41;
	shl.b64 	%rd98, %rd17, 2;
	add.s64 	%rd99, %rd5, %rd98;
	ld.global.u32 	%r42, [%rd99];
	add.u64 	%rd100, %SP, 8;
	add.u64 	%rd18, %SPL, 8;
	cvt.u64.u32 	%rd19, %r40;
	mov.b32 	%r135, 0;
	mov.u64 	%rd107, $str;
	mov.u32 	%r136, %r135;
$L__BB10_35:
	cvt.u64.u32 	%rd101, %r135;
	add.s64 	%rd102, %rd101, %rd19;
	shl.b64 	%rd103, %rd102, 2;
	add.s64 	%rd104, %rd1, %rd103;
	ld.global.u32 	%r45, [%rd104];
	cvt.u64.u32 	%rd105, %r45;
	add.s64 	%rd106, %rd6, %rd105;
	ld.global.u8 	%r101, [%rd106];
	and.b32  	%r102, %r101, 16;
	cvt.u16.u32 	%rs5, %r102;
	st.local.u32 	[%rd18], %r102;
	cvta.global.u64 	%rd108, %rd107;
	{ // callseq 62, 0
	.param .b64 param0;
	st.param.b64 	[param0], %rd108;
	.param .b64 param1;
	st.param.b64 	[param1], %rd100;
	.param .b32 retval0;
	call.uni (retval0), 
	vprintf, 
	(
	param0, 
	param1
	);
	ld.param.b32 	%r103, [retval0];
	} // callseq 62
	setp.ne.s16 	%p34, %rs5, 0;
	@%p34 bra 	$L__BB10_38;
	mul.wide.u32 	%rd110, %r45, 4;
	add.s64 	%rd111, %rd5, %rd110;
	ld.global.u32 	%r105, [%rd111];
	setp.ne.s32 	%p35, %r105, %r42;
	@%p35 bra 	$L__BB10_38;
	setp.eq.s32 	%p36, %r136, 1;
	mov.b32 	%r136, 1;
	@%p36 bra 	$L__BB10_41;
$L__BB10_38:
	add.s32 	%r135, %r135, 1;
	setp.ne.s32 	%p37, %r135, %r41;
	@%p37 bra 	$L__BB10_35;
	setp.eq.s32 	%p38, %r136, 0;
	@%p38 bra 	$L__BB10_41;
$L__BB10_40:
	add.u64 	%rd112, %SP, 16;
	add.u64 	%rd113, %SPL, 16;
	st.local.u32 	[%rd113], %r2;
	mov.u64 	%rd114, $str$22;
	cvta.global.u64 	%rd115, %rd114;
	{ // callseq 63, 0
	.param .b64 param0;
	st.param.b64 	[param0], %rd115;
	.param .b64 param1;
	st.param.b64 	[param1], %rd112;
	.param .b32 retval0;
	call.uni (retval0), 
	vprintf, 
	(
	param0, 
	param1
	);
	ld.param.b32 	%r107, [retval0];
	} // callseq 63
	min.u32 	%r109, %r2, %r138;
	ld.global.u8 	%r110, [%rd7];
	or.b32  	%r111, %r110, 16;
	st.global.u8 	[%rd7], %r111;
	add.u64 	%rd116, %SP, 0;
	add.u64 	%rd117, %SPL, 0;
	st.local.u32 	[%rd117], %r111;
	mov.u64 	%rd118, $str$1;
	cvta.global.u64 	%rd119, %rd118;
	{ // callseq 64, 0
	.param .b64 param0;
	st.param.b64 	[param0], %rd119;
	.param .b64 param1;
	st.param.b64 	[param1], %rd116;
	.param .b32 retval0;
	call.uni (retval0), 
	vprintf, 
	(
	param0, 
	param1
	);
	ld.param.b32 	%r112, [retval0];
	} // callseq 64
	cvt.u64.u32 	%rd120, %r138;
	add.s64 	%rd121, %rd6, %rd120;
	ld.global.u8 	%r114, [%rd121];
	or.b32  	%r115, %r114, 16;
	st.global.u8 	[%rd121], %r115;
	add.u64 	%rd123, %SPL, 0;
	st.local.u32 	[%rd123], %r115;
	{ // callseq 65, 0
	.param .b64 param0;
	st.param.b64 	[param0], %rd119;
	.param .b64 param1;
	st.param.b64 	[param1], %rd116;
	.param .b32 retval0;
	call.uni (retval0), 
	vprintf, 
	(
	param0, 
	param1
	);
	ld.param.b32 	%r116, [retval0];
	} // callseq 65
	cvt.u64.u32 	%rd124, %r109;
	add.s64 	%rd125, %rd6, %rd124;
	ld.global.u8 	%rs6, [%rd125];
	or.b16  	%rs7, %rs6, 64;
	st.global.u8 	[%rd125], %rs7;
$L__BB10_41:
	ret;

}
	// .globl	_Z13pollForPivotsPKjPKhjPjiS0_S0_
.visible .entry _Z13pollForPivotsPKjPKhjPjiS0_S0_(
	.param .u64 .ptr .align 1 _Z13pollForPivotsPKjPKhjPjiS0_S0__param_0,
	.param .u64 .ptr .align 1 _Z13pollForPivotsPKjPKhjPjiS0_S0__param_1,
	.param .u32 _Z13pollForPivotsPKjPKhjPjiS0_S0__param_2,
	.param .u64 .ptr .align 1 _Z13pollForPivotsPKjPKhjPjiS0_S0__param_3,
	.param .u32 _Z13pollForPivotsPKjPKhjPjiS0_S0__param_4,
	.param .u64 .ptr .align 1 _Z13pollForPivotsPKjPKhjPjiS0_S0__param_5,
	.param .u64 .ptr .align 1 _Z13pollForPivotsPKjPKhjPjiS0_S0__param_6
)
{
	.local .align 8 .b8 	__local_depot11[8];
	.reg .b64 	%SP;
	.reg .b64 	%SPL;
	.reg .pred 	%p<4>;
	.reg .b16 	%rs<2>;
	.reg .b32 	%r<34>;
	.reg .b64 	%rd<32>;

	mov.u64 	%SPL, __local_depot11;
	cvta.local.u64 	%SP, %SPL;
	ld.param.u64 	%rd2, [_Z13pollForPivotsPKjPKhjPjiS0_S0__param_0];
	ld.param.u64 	%rd3, [_Z13pollForPivotsPKjPKhjPjiS0_S0__param_1];
	ld.param.u32 	%r4, [_Z13pollForPivotsPKjPKhjPjiS0_S0__param_2];
	ld.param.u64 	%rd4, [_Z13pollForPivotsPKjPKhjPjiS0_S0__param_3];
	ld.param.u32 	%r3, [_Z13pollForPivotsPKjPKhjPjiS0_S0__param_4];
	ld.param.u64 	%rd5, [_Z13pollForPivotsPKjPKhjPjiS0_S0__param_5];
	ld.param.u64 	%rd6, [_Z13pollForPivotsPKjPKhjPjiS0_S0__param_6];
	mov.u32 	%r5, %ctaid.y;
	mov.u32 	%r6, %nctaid.x;
	mov.u32 	%r7, %ntid.x;
	mov.u32 	%r8, %ctaid.x;
	mov.u32 	%r9, %tid.x;
	mad.lo.s32 	%r10, %r5, %r6, %r8;
	mad.lo.s32 	%r1, %r10, %r7, %r9;
	add.s32 	%r2, %r1, 1;
	setp.gt.u32 	%p1, %r2, %r4;
	@%p1 bra 	$L__BB11_4;
	add.u64 	%rd7, %SP, 0;
	add.u64 	%rd8, %SPL, 0;
	cvta.to.global.u64 	%rd9, %rd3;
	cvt.u64.u32 	%rd10, %r2;
	add.s64 	%rd11, %rd9, %rd10;
	ld.global.u8 	%r11, [%rd11];
	and.b32  	%r12, %r11, 16;
	cvt.u16.u32 	%rs1, %r12;
	st.local.u32 	[%rd8], %r12;
	mov.u64 	%rd12, $str;
	cvta.global.u64 	%rd13, %rd12;
	{ // callseq 66, 0
	.param .b64 param0;
	st.param.b64 	[param0], %rd13;
	.param .b64 param1;
	st.param.b64 	[param1], %rd7;
	.param .b32 retval0;
	call.uni (retval0), 
	vprintf, 
	(
	param0, 
	param1
	);
	ld.param.b32 	%r13, [retval0];
	} // callseq 66
	setp.ne.s16 	%p2, %rs1, 0;
	@%p2 bra 	$L__BB11_4;
	cvta.to.global.u64 	%rd14, %rd6;
	cvta.to.global.u64 	%rd15, %rd5;
	cvta.to.global.u64 	%rd16, %rd2;
	mul.wide.u32 	%rd17, %r2, 4;
	add.s64 	%rd18, %rd16, %rd17;
	ld.global.u32 	%r15, [%rd18];
	rem.u32 	%r16, %r15, %r3;
	cvta.to.global.u64 	%rd19, %rd4;
	mul.wide.u32 	%rd20, %r16, 4;
	add.s64 	%rd1, %rd19, %rd20;
	ld.global.u32 	%r17, [%rd1];
	add.s32 	%r18, %r17, 1;
	mul.wide.u32 	%rd21, %r18, 4;
	add.s64 	%rd22, %rd15, %rd21;
	ld.global.u32 	%r19, [%rd22];
	mul.wide.u32 	%rd23, %r17, 4;
	add.s64 	%rd24, %rd15, %rd23;
	ld.global.u32 	%r20, [%rd24];
	sub.s32 	%r21, %r19, %r20;
	add.s64 	%rd25, %rd14, %rd21;
	ld.global.u32 	%r22, [%rd25];
	add.s64 	%rd26, %rd14, %rd23;
	ld.global.u32 	%r23, [%rd26];
	sub.s32 	%r24, %r22, %r23;
	mul.lo.s32 	%r25, %r24, %r21;
	add.s32 	%r26, %r1, 2;
	mul.wide.u32 	%rd27, %r26, 4;
	add.s64 	%rd28, %rd15, %rd27;
	ld.global.u32 	%r27, [%rd28];
	add.s64 	%rd29, %rd15, %rd17;
	ld.global.u32 	%r28, [%rd29];
	sub.s32 	%r29, %r27, %r28;
	add.s64 	%rd30, %rd14, %rd27;
	ld.global.u32 	%r30, [%rd30];
	add.s64 	%rd31, %rd14, %rd17;
	ld.global.u32 	%r31, [%rd31];
	sub.s32 	%r32, %r30, %r31;
	mul.lo.s32 	%r33, %r32, %r29;
	setp.le.u32 	%p3, %r33, %r25;
	@%p3 bra 	$L__BB11_4;
	st.global.u32 	[%rd1], %r2;
$L__BB11_4:
	ret;

}


// ===== COMPILED SASS (sm_100) =====

	.target	sm_100

	.elftype	@"ET_EXEC"


//--------------------- .note.nv.tkinfo           --------------------------
	.section	.note.nv.tkinfo,"",@"SHT_NOTE"
	.sectionflags	@"SHF_NOTE_NV_TKINFO"
	.tkinfo
        /*0018*/ 	.word	0x00000002
        /*0030*/ 	.string	""
        /*0030*/ 	.string	"ptxas"
        /*0030*/ 	.string	"Cuda compilation tools, release 13.0, V13.0.88"
        /*0030*/ 	.string	"Build cuda_13.0.r13.0/compiler.36424714_0"
        /*0030*/ 	.string	"-arch sm_100 -m 64 "



//--------------------- .note.nv.cuinfo           --------------------------
	.section	.note.nv.cuinfo,"",@"SHT_NOTE"
	.sectionflags	@"SHF_NOTE_NV_CUINFO"
        /*0018*/ 	.short	0x0002
        /*001a*/ 	.short	0x0064
        /*001c*/ 	.short	0x0082
	.zero		2


//--------------------- .nv.info                  --------------------------
	.section	.nv.info,"",@"SHT_CUDA_INFO"
	.align	4


	//----- nvinfo : EIATTR_REGCOUNT
	.align		4
        /*0000*/ 	.byte	0x04, 0x2f
        /*0002*/ 	.short	(.L_24 - .L_23)
	.align		4
.L_23:
        /*0004*/ 	.word	index@(_Z17pollForFirstPivotPKhjPjPKjS3_)
        /*0008*/ 	.word	0x00000018


	//----- nvinfo : EIATTR_FRAME_SIZE
	.align		4
.L_24:
        /*000c*/ 	.byte	0x04, 0x11
        /*000e*/ 	.short	(.L_26 - .L_25)
	.align		4
.L_25:
        /*0010*/ 	.word	index@(_Z17pollForFirstPivotPKhjPjPKjS3_)
        /*0014*/ 	.word	0x00000008


	//----- nvinfo : EIATTR_REGCOUNT
	.align		4
.L_26:
        /*0018*/ 	.byte	0x04, 0x2f
        /*001a*/ 	.short	(.L_28 - .L_27)
	.align		4
.L_27:
        /*001c*/ 	.word	index@(_Z17assignUniqueRangePjPKhj)
        /*0020*/ 	.word	0x00000018


	//----- nvinfo : EIATTR_FRAME_SIZE
	.align		4
.L_28:
        /*0024*/ 	.byte	0x04, 0x11
        /*0026*/ 	.short	(.L_30 - .L_29)
	.align		4
.L_29:
        /*0028*/ 	.word	index@(_Z17assignUniqueRangePjPKhj)
        /*002c*/ 	.word	0x00000010


	//----- nvinfo : EIATTR_REGCOUNT
	.align		4
.L_30:
        /*0030*/ 	.byte	0x04, 0x2f
        /*0032*/ 	.short	(.L_32 - .L_31)
	.align		4
.L_31:
        /*0034*/ 	.word	index@(_Z15propagateRange1PKjS0_PjPKhjPVb)
        /*0038*/ 	.word	0x00000028


	//----- nvinfo : EIATTR_FRAME_SIZE
	.align		4
.L_32:
        /*003c*/ 	.byte	0x04, 0x11
        /*003e*/ 	.short	(.L_34 - .L_33)
	.align		4
.L_33:
        /*0040*/ 	.word	index@(_Z15propagateRange1PKjS0_PjPKhjPVb)
        /*0044*/ 	.word	0x00000018


	//----- nvinfo : EIATTR_REGCOUNT
	.align		4
.L_34:
        /*0048*/ 	.byte	0x04, 0x2f
        /*004a*/ 	.short	(.L_36 - .L_35)
	.align		4
.L_35:
        /*004c*/ 	.word	index@(_Z15propagateRange2PjPKhjPVb)
        /*0050*/ 	.word	0x00000019


	//----- nvinfo : EIATTR_FRAME_SIZE
	.align		4
.L_36:
        /*0054*/ 	.byte	0x04, 0x11
        /*0056*/ 	.short	(.L_38 - .L_37)
	.align		4
.L_37:
        /*0058*/ 	.word	index@(_Z15propagateRange2PjPKhjPVb)
        /*005c*/ 	.word	0x00000010


	//----- nvinfo : EIATTR_REGCOUNT
	.align		4
.L_38:
        /*0060*/ 	.byte	0x04, 0x2f
        /*0062*/ 	.short	(.L_40 - .L_39)
	.align		4
.L_39:
        /*0064*/ 	.word	index@(_Z12selectPivotsPKjPhjS0_i)
        /*0068*/ 	.word	0x00000018


	//----- nvinfo : EIATTR_FRAME_SIZE
	.align		4
.L_40:
        /*006c*/ 	.byte	0x04, 0x11
        /*006e*/ 	.short	(.L_42 - .L_41)
	.align		4
.L_41:
        /*0070*/ 	.word	index@(_Z12selectPivotsPKjPhjS0_i)
        /*0074*/ 	.word	0x00000008


	//----- nvinfo : EIATTR_REGCOUNT
	.align		4
.L_42:
        /*0078*/ 	.byte	0x04, 0x2f
        /*007a*/ 	.short	(.L_44 - .L_43)
	.align		4
.L_43:
        /*007c*/ 	.word	index@(_Z5trim1PKjPhS0_S0_S0_S0_jPVb)
        /*0080*/ 	.word	0x00000022


	//----- nvinfo : EIATTR_FRAME_SIZE
	.align		4
.L_44:
        /*0084*/ 	.byte	0x04, 0x11
        /*0086*/ 	.short	(.L_46 - .L_45)
	.align		4
.L_45:
        /*0088*/ 	.word	index@(_Z5trim1PKjPhS0_S0_S0_S0_jPVb)
        /*008c*/ 	.word	0x00000020


	//----- nvinfo : EIATTR_REGCOUNT
	.align		4
.L_46:
        /*0090*/ 	.byte	0x04, 0x2f
        /*0092*/ 	.short	(.L_48 - .L_47)
	.align		4
.L_47:
        /*0094*/ 	.word	index@(_Z3fwdPKjS0_S0_PhjPVb)
        /*0098*/ 	.word	0x00000025


	//----- nvinfo : EIATTR_FRAME_SIZE
	.align		4
.L_48:
        /*009c*/ 	.byte	0x04, 0x11
        /*009e*/ 	.short	(.L_50 - .L_49)
	.align		4
.L_49:
        /*00a0*/ 	.word	index@(_Z3fwdPKjS0_S0_PhjPVb)
        /*00a4*/ 	.word	0x00000010


	//----- nvinfo : EIATTR_REGCOUNT
	.align		4
.L_50:
        /*00a8*/ 	.byte	0x04, 0x2f
        /*00aa*/ 	.short	(.L_52 - .L_51)
	.align		4
.L_51:
        /*00ac*/ 	.word	index@(_Z3bwdPKjS0_S0_PhjPVb)
        /*00b0*/ 	.word	0x00000028


	//----- nvinfo : EIATTR_FRAME_SIZE
	.align		4
.L_52:
        /*00b4*/ 	.byte	0x04, 0x11
        /*00b6*/ 	.short	(.L_54 - .L_53)
	.align		4
.L_53:
        /*00b8*/ 	.word	index@(_Z3bwdPKjS0_S0_PhjPVb)
        /*00bc*/ 	.word	0x00000010


	//----- nvinfo : EIATTR_REGCOUNT
	.align		4
.L_54:
        /*00c0*/ 	.byte	0x04, 0x2f
        /*00c2*/ 	.short	(.L_56 - .L_55)
	.align		4
.L_55:
        /*00c4*/ 	.word	index@(_Z16selectFirstPivotPhjPKj)
        /*00c8*/ 	.word	0x0000001b


	//----- nvinfo : EIATTR_FRAME_SIZE
	.align		4
.L_56:
        /*00cc*/ 	.byte	0x04, 0x11
        /*00ce*/ 	.short	(.L_58 - .L_57)
	.align		4
.L_57:
        /*00d0*/ 	.word	index@(_Z16selectFirstPivotPhjPKj)
        /*00d4*/ 	.word	0x00000010


	//----- nvinfo : EIATTR_REGCOUNT
	.align		4
.L_58:
        /*00d8*/ 	.byte	0x04, 0x2f
        /*00da*/ 	.short	(.L_60 - .L_59)
	.align		4
.L_59:
        /*00dc*/ 	.word	index@(_Z6updatePjPhjPVb)
        /*00e0*/ 	.word	0x0000001d


	//----- nvinfo : EIATTR_FRAME_SIZE
	.align		4
.L_60:
        /*00e4*/ 	.byte	0x04, 0x11
        /*00e6*/ 	.short	(.L_62 - .L_61)
	.align		4
.L_61:
        /*00e8*/ 	.word	index@(_Z6updatePjPhjPVb)
        /*00ec*/ 	.word	0x00000018


	//----- nvinfo : EIATTR_REGCOUNT
	.align		4
.L_62:
        /*00f0*/ 	.byte	0x04, 0x2f
        /*00f2*/ 	.short	(.L_64 - .L_63)
	.align		4
.L_63:
        /*00f4*/ 	.word	index@(_Z5trim2PKjPhS0_S0_S0_S0_j)
        /*00f8*/ 	.word	0x00000028


	//----- nvinfo : EIATTR_FRAME_SIZE
	.align		4
.L_64:
        /*00fc*/ 	.byte	0x04, 0x11
        /*00fe*/ 	.short	(.L_66 - .L_65)
	.align		4
.L_65:
        /*0100*/ 	.word	index@(_Z5trim2PKjPhS0_S0_S0_S0_j)
        /*0104*/ 	.word	0x00000018


	//----- nvinfo : EIATTR_REGCOUNT
	.align		4
.L_66:
        /*0108*/ 	.byte	0x04, 0x2f
        /*010a*/ 	.short	(.L_68 - .L_67)
	.align		4
.L_67:
        /*010c*/ 	.word	index@(_Z13pollForPivotsPKjPKhjPjiS0_S0_)
        /*0110*/ 	.word	0x00000018


	//----- nvinfo : EIATTR_FRAME_SIZE
	.align		4
.L_68:
        /*0114*/ 	.byte	0x04, 0x11
        /*0116*/ 	.short	(.L_70 - .L_69)
	.align		4
.L_69:
        /*0118*/ 	.word	index@(_Z13pollForPivotsPKjPKhjPjiS0_S0_)
        /*011c*/ 	.word	0x00000008


	//----- nvinfo : EIATTR_MIN_STACK_SIZE
	.align		4
.L_70:
        /*0120*/ 	.byte	0x04, 0x12
        /*0122*/ 	.short	(.L_72 - .L_71)
	.align		4
.L_71:
        /*0124*/ 	.word	index@(_Z13pollForPivotsPKjPKhjPjiS0_S0_)
        /*0128*/ 	.word	0x00000008


	//----- nvinfo : EIATTR_MIN_STACK_SIZE
	.align		4
.L_72:
        /*012c*/ 	.byte	0x04, 0x12
        /*012e*/ 	.short	(.L_74 - .L_73)
	.align		4
.L_73:
        /*0130*/ 	.word	index@(_Z5trim2PKjPhS0_S0_S0_S0_j)
        /*0134*/ 	.word	0x00000018


	//----- nvinfo : EIATTR_MIN_STACK_SIZE
	.align		4
.L_74:
        /*0138*/ 	.byte	0x04, 0x12
        /*013a*/ 	.short	(.L_76 - .L_75)
	.align		4
.L_75:
        /*013c*/ 	.word	index@(_Z6updatePjPhjPVb)
        /*0140*/ 	.word	0x00000018


	//----- nvinfo : EIATTR_MIN_STACK_SIZE
	.align		4
.L_76:
        /*0144*/ 	.byte	0x04, 0x12
        /*0146*/ 	.short	(.L_78 - .L_77)
	.align		4
.L_77:
        /*0148*/ 	.word	index@(_Z16selectFirstPivotPhjPKj)
        /*014c*/ 	.word	0x00000010


	//----- nvinfo : EIATTR_MIN_STACK_SIZE
	.align		4
.L_78:
        /*0150*/ 	.byte	0x04, 0x12
        /*0152*/ 	.short	(.L_80 - .L_79)
	.align		4
.L_79:
        /*0154*/ 	.word	index@(_Z3bwdPKjS0_S0_PhjPVb)
        /*0158*/ 	.word	0x00000010


	//----- nvinfo : EIATTR_MIN_STACK_SIZE
	.align		4
.L_80:
        /*015c*/ 	.byte	0x04, 0x12
        /*015e*/ 	.short	(.L_82 - .L_81)
	.align		4
.L_81:
        /*0160*/ 	.word	index@(_Z3fwdPKjS0_S0_PhjPVb)
        /*0164*/ 	.word	0x00000010


	//----- nvinfo : EIATTR_MIN_STACK_SIZE
	.align		4
.L_82:
        /*0168*/ 	.byte	0x04, 0x12
        /*016a*/ 	.short	(.L_84 - .L_83)
	.align		4
.L_83:
        /*016c*/ 	.word	index@(_Z5trim1PKjPhS0_S0_S0_S0_jPVb)
        /*0170*/ 	.word	0x00000020


	//----- nvinfo : EIATTR_MIN_STACK_SIZE
	.align		4
.L_84:
        /*0174*/ 	.byte	0x04, 0x12
        /*0176*/ 	.short	(.L_86 - .L_85)
	.align		4
.L_85:
        /*0178*/ 	.word	index@(_Z12selectPivotsPKjPhjS0_i)
        /*017c*/ 	.word	0x00000008


	//----- nvinfo : EIATTR_MIN_STACK_SIZE
	.align		4
.L_86:
        /*0180*/ 	.byte	0x04, 0x12
        /*0182*/ 	.short	(.L_88 - .L_87)
	.align		4
.L_87:
        /*0184*/ 	.word	index@(_Z15propagateRange2PjPKhjPVb)
        /*0188*/ 	.word	0x00000010


	//----- nvinfo : EIATTR_MIN_STACK_SIZE
	.align		4
.L_88:
        /*018c*/ 	.byte	0x04, 0x12
        /*018e*/ 	.short	(.L_90 - .L_89)
	.align		4
.L_89:
        /*0190*/ 	.word	index@(_Z15propagateRange1PKjS0_PjPKhjPVb)
        /*0194*/ 	.word	0x00000018


	//----- nvinfo : EIATTR_MIN_STACK_SIZE
	.align		4
.L_90:
        /*0198*/ 	.byte	0x04, 0x12
        /*019a*/ 	.short	(.L_92 - .L_91)
	.align		4
.L_91:
        /*019c*/ 	.word	index@(_Z17assignUniqueRangePjPKhj)
        /*01a0*/ 	.word	0x00000010


	//----- nvinfo : EIATTR_MIN_STACK_SIZE
	.align		4
.L_92:
        /*01a4*/ 	.byte	0x04, 0x12
        /*01a6*/ 	.short	(.L_94 - .L_93)
	.align		4
.L_93:
        /*01a8*/ 	.word	index@(_Z17pollForFirstPivotPKhjPjPKjS3_)
        /*01ac*/ 	.word	0x00000008
.L_94:


//--------------------- .nv.compat                --------------------------
	.section	.nv.compat,"",@"SHT_CUDA_COMPAT_INFO"
	.align	4
        /*0000*/ 	.byte	0x02, 0x09, 0x00, 0x00, 0x02, 0x02, 0x01, 0x00, 0x02, 0x05, 0x05, 0x00, 0x03, 0x07, 0x01, 0x01
        /*0010*/ 	.byte	0x02, 0x03, 0x00, 0x00, 0x02, 0x06, 0x01, 0x00, 0x04, 0x0b, 0x08, 0x00, 0x09, 0x00, 0x00, 0x00
        /*0020*/ 	.byte	0x00, 0x00, 0x00, 0x00


//--------------------- .nv.info._Z13pollForPivotsPKjPKhjPjiS0_S0_ --------------------------
	.section	.nv.info._Z13pollForPivotsPKjPKhjPjiS0_S0_,"",@"SHT_CUDA_INFO"
	.sectionflags	@""
	.align	4


	//----- nvinfo : EIATTR_CUDA_API_VERSION
	.align		4
        /*0000*/ 	.byte	0x04, 0x37
        /*0002*/ 	.short	(.L_96 - .L_95)
.L_95:
        /*0004*/ 	.word	0x00000082


	//----- nvinfo : EIATTR_KPARAM_INFO
	.align		4
.L_96:
        /*0008*/ 	.byte	0x04, 0x17
        /*000a*/ 	.short	(.L_98 - .L_97)
.L_97:
        /*000c*/ 	.word	0x00000000
        /*0010*/ 	.short	0x0006
        /*0012*/ 	.short	0x0030
        /*0014*/ 	.byte	0x00, 0xf5, 0x21, 0x00


	//----- nvinfo : EIATTR_KPARAM_INFO
	.align		4
.L_98:
        /*0018*/ 	.byte	0x04, 0x17
        /*001a*/ 	.short	(.L_100 - .L_99)
.L_99:
        /*001c*/ 	.word	0x00000000
        /*0020*/ 	.short	0x0005
        /*0022*/ 	.short	0x0028
        /*0024*/ 	.byte	0x00, 0xf5, 0x21, 0x00


	//----- nvinfo : EIATTR_KPARAM_INFO
	.align		4
.L_100:
        /*0028*/ 	.byte	0x04, 0x17
        /*002a*/ 	.short	(.L_102 - .L_101)
.L_101:
        /*002c*/ 	.word	0x00000000
        /*0030*/ 	.short	0x0004
        /*0032*/ 	.short	0x0020
        /*0034*/ 	.byte	0x00, 0xf0, 0x11, 0x00


	//----- nvinfo : EIATTR_KPARAM_INFO
	.align		4
.L_102:
        /*0038*/ 	.byte	0x04, 0x17
        /*003a*/ 	.short	(.L_104 - .L_103)
.L_103:
        /*003c*/ 	.word	0x00000000
        /*0040*/ 	.short	0x0003
        /*0042*/ 	.short	0x0018
        /*0044*/ 	.byte	0x00, 0xf5, 0x21, 0x00


	//----- nvinfo : EIATTR_KPARAM_INFO
	.align		4
.L_104:
        /*0048*/ 	.byte	0x04, 0x17
        /*004a*/ 	.short	(.L_106 - .L_105)
.L_105:
        /*004c*/ 	.word	0x00000000
        /*0050*/ 	.short	0x0002
        /*0052*/ 	.short	0x0010
        /*0054*/ 	.byte	0x00, 0xf0, 0x11, 0x00


	//----- nvinfo : EIATTR_KPARAM_INFO
	.align		4
.L_106:
        /*0058*/ 	.byte	0x04, 0x17
        /*005a*/ 	.short	(.L_108 - .L_107)
.L_107:
        /*005c*/ 	.word	0x00000000
        /*0060*/ 	.short	0x0001
        /*0062*/ 	.short	0x0008
        /*0064*/ 	.byte	0x00, 0xf5, 0x21, 0x00


	//----- nvinfo : EIATTR_KPARAM_INFO
	.align		4
.L_108:
        /*0068*/ 	.byte	0x04, 0x17
        /*006a*/ 	.short	(.L_110 - .L_109)
.L_109:
        /*006c*/ 	.word	0x00000000
        /*0070*/ 	.short	0x0000
        /*0072*/ 	.short	0x0000
        /*0074*/ 	.byte	0x00, 0xf5, 0x21, 0x00


	//----- nvinfo : EIATTR_SPARSE_MMA_MASK
	.align		4
.L_110:
        /*0078*/ 	.byte	0x03, 0x50
        /*007a*/ 	.short	0x0000


	//----- nvinfo : EIATTR_MAXREG_COUNT
	.align		4
        /*007c*/ 	.byte	0x03, 0x1b
        /*007e*/ 	.short	0x00ff


	//----- nvinfo : EIATTR_EXTERNS
	.align		4
        /*0080*/ 	.byte	0x04, 0x0f
        /*0082*/ 	.short	(.L_112 - .L_111)


	//   ....[0]....
	.align		4
.L_111:
        /*0084*/ 	.word	index@(vprintf)


	//----- nvinfo : EIATTR_MERCURY_ISA_VERSION
	.align		4
.L_112:
        /*0088*/ 	.byte	0x03, 0x5f
        /*008a*/ 	.short	0x0101


	//----- nvinfo : EIATTR_VRC_CTA_INIT_COUNT
	.align		4
        /*008c*/ 	.byte	0x02, 0x4a
	.zero		1
	.zero		1


	//----- nvinfo : EIATTR_SYSCALL_OFFSETS
	.align		4
        /*0090*/ 	.byte	0x04, 0x46
        /*0092*/ 	.short	(.L_114 - .L_113)


	//   ....[0]....
.L_113:
        /*0094*/ 	.word	0x000001e0


	//----- nvinfo : EIATTR_EXIT_INSTR_OFFSETS
	.align		4
.L_114:
        /*0098*/ 	.byte	0x04, 0x1c
        /*009a*/ 	.short	(.L_116 - .L_115)


	//   ....[0]....
.L_115:
        /*009c*/ 	.word	0x00000100


	//   ....[1]....
        /*00a0*/ 	.word	0x00000200


	//   ....[2]....
        /*00a4*/ 	.word	0x00000540


	//   ....[3]....
        /*00a8*/ 	.word	0x00000560


	//----- nvinfo : EIATTR_CRS_STACK_SIZE
	.align		4
.L_116:
        /*00ac*/ 	.byte	0x04, 0x1e
        /*00ae*/ 	.short	(.L_118 - .L_117)
.L_117:
        /*00b0*/ 	.word	0x00000000


	//----- nvinfo : EIATTR_CBANK_PARAM_SIZE
	.align		4
.L_118:
        /*00b4*/ 	.byte	0x03, 0x19
        /*00b6*/ 	.short	0x0038


	//----- nvinfo : EIATTR_PARAM_CBANK
	.align		4
        /*00b8*/ 	.byte	0x04, 0x0a
        /*00ba*/ 	.short	(.L_120 - .L_119)
	.align		4
.L_119:
        /*00bc*/ 	.word	index@(.nv.constant0._Z13pollForPivotsPKjPKhjPjiS0_S0_)
        /*00c0*/ 	.short	0x0380
        /*00c2*/ 	.short	0x0038


	//----- nvinfo : EIATTR_SW_WAR
	.align		4
.L_120:
        /*00c4*/ 	.byte	0x04, 0x36
        /*00c6*/ 	.short	(.L_122 - .L_121)
.L_121:
        /*00c8*/ 	.word	0x00000008
.L_122:


//--------------------- .nv.info._Z5trim2PKjPhS0_S0_S0_S0_j --------------------------
	.section	.nv.info._Z5trim2PKjPhS0_S0_S0_S0_j,"",@"SHT_CUDA_INFO"
	.sectionflags	@""
	.align	4


	//----- nvinfo : EIATTR_CUDA_API_VERSION
	.align		4
        /*0000*/ 	.byte	0x04, 0x37
        /*0002*/ 	.short	(.L_124 - .L_123)
.L_123:
        /*0004*/ 	.word	0x00000082


	//----- nvinfo : EIATTR_KPARAM_INFO
	.align		4
.L_124:
        /*0008*/ 	.byte	0x04, 0x17
        /*000a*/ 	.short	(.L_126 - .L_125)
.L_125:
        /*000c*/ 	.word	0x00000000
        /*0010*/ 	.short	0x0006
        /*0012*/ 	.short	0x0030
        /*0014*/ 	.byte	0x00, 0xf0, 0x11, 0x00


	//----- nvinfo : EIATTR_KPARAM_INFO
	.align		4
.L_126:
        /*0018*/ 	.byte	0x04, 0x17
        /*001a*/ 	.short	(.L_128 - .L_127)
.L_127:
        /*001c*/ 	.word	0x00000000
        /*0020*/ 	.short	0x0005
        /*0022*/ 	.short	0x0028
        /*0024*/ 	.byte	0x00, 0xf5, 0x21, 0x00


	//----- nvinfo : EIATTR_KPARAM_INFO
	.align		4
.L_128:
        /*0028*/ 	.byte	0x04, 0x17
        /*002a*/ 	.short	(.L_130 - .L_129)
.L_129:
        /*002c*/ 	.word	0x00000000
        /*0030*/ 	.short	0x0004
        /*0032*/ 	.short	0x0020
        /*0034*/ 	.byte	0x00, 0xf5, 0x21, 0x00


	//----- nvinfo : EIATTR_KPARAM_INFO
	.align		4
.L_130:
        /*0038*/ 	.byte	0x04, 0x17
        /*003a*/ 	.short	(.L_132 - .L_131)
.L_131:
        /*003c*/ 	.word	0x00000000
        /*0040*/ 	.short	0x0003
        /*0042*/ 	.short	0x0018
        /*0044*/ 	.byte	0x00, 0xf5, 0x21, 0x00


	//----- nvinfo : EIATTR_KPARAM_INFO
	.align		4
.L_132:
        /*0048*/ 	.byte	0x04, 0x17
        /*004a*/ 	.short	(.L_134 - .L_133)
.L_133:
        /*004c*/ 	.word	0x00000000
        /*0050*/ 	.short	0x0002
        /*0052*/ 	.short	0x0010
        /*0054*/ 	.byte	0x00, 0xf5, 0x21, 0x00


	//----- nvinfo : EIATTR_KPARAM_INFO
	.align		4
.L_134:
        /*0058*/ 	.byte	0x04, 0x17
        /*005a*/ 	.short	(.L_136 - .L_135)
.L_135:
        /*005c*/ 	.word	0x00000000
        /*0060*/ 	.short	0x0001
        /*0062*/ 	.short	0x0008
        /*0064*/ 	.byte	0x00, 0xf5, 0x21, 0x00


	//----- nvinfo : EIATTR_KPARAM_INFO
	.align		4
.L_136:
        /*0068*/ 	.byte	0x04, 0x17
        /*006a*/ 	.short	(.L_138 - .L_137)
.L_137:
        /*006c*/ 	.word	0x00000000
        /*0070*/ 	.short	0x0000
        /*0072*/ 	.short	0x0000
        /*0074*/ 	.byte	0x00, 0xf5, 0x21, 0x00


	//----- nvinfo : EIATTR_SPARSE_MMA_MASK
	.align		4
.L_138:
        /*0078*/ 	.byte	0x03, 0x50
        /*007a*/ 	.short	0x0000


	//----- nvinfo : EIATTR_MAXREG_COUNT
	.align		4
        /*007c*/ 	.byte	0x03, 0x1b
        /*007e*/ 	.short	0x00ff


	//----- nvinfo : EIATTR_EXTERNS
	.align		4
        /*0080*/ 	.byte	0x04, 0x0f
        /*0082*/ 	.short	(.L_140 - .L_139)


	//   ....[0]....
	.align		4
.L_139:
        /*0084*/ 	.word	index@(vprintf)


	//----- nvinfo : EIATTR_MERCURY_ISA_VERSION
	.align		4
.L_140:
        /*0088*/ 	.byte	0x03, 0x5f
        /*008a*/ 	.short	0x0101


	//----- nvinfo : EIATTR_VRC_CTA_INIT_COUNT
	.align		4
        /*008c*/ 	.byte	0x02, 0x4a
	.zero		1
	.zero		1


	//----- nvinfo : EIATTR_SYSCALL_OFFSETS
	.align		4
        /*0090*/ 	.byte	0x04, 0x46
        /*0092*/ 	.short	(.L_142 - .L_141)


	//   ....[0]....
.L_141:
        /*0094*/ 	.word	0x00000240


	//   ....[1]....
        /*0098*/ 	.word	0x000004f0


	//   ....[2]....
        /*009c*/ 	.word	0x00000700


	//   ....[3]....
        /*00a0*/ 	.word	0x00000ae0


	//   ....[4]....
        /*00a4*/ 	.word	0x00000e80


	//   ....[5]....
        /*00a8*/ 	.word	0x00001070


	//   ....[6]....
        /*00ac*/ 	.word	0x000014c0


	//   ....[7]....
        /*00b0*/ 	.word	0x00001680


	//   ....[8]....
        /*00b4*/ 	.word	0x00001750


	//   ....[9]....
        /*00b8*/ 	.word	0x00001840


	//----- nvinfo : EIATTR_EXIT_INSTR_OFFSETS
	.align		4
.L_142:
        /*00bc*/ 	.byte	0x04, 0x1c
        /*00be*/ 	.short	(.L_144 - .L_143)


	//   ....[0]....
.L_143:
        /*00c0*/ 	.word	0x00000100


	//   ....[1]....
        /*00c4*/ 	.word	0x00000260


	//   ....[2]....
        /*00c8*/ 	.word	0x00000f30


	//   ....[3]....
        /*00cc*/ 	.word	0x00000fd0


	//   ....[4]....
        /*00d0*/ 	.word	0x000010e0


	//   ....[5]....
        /*00d4*/ 	.word	0x00001190


	//   ....[6]....
        /*00d8*/ 	.word	0x000012b0


	//   ....[7]....
        /*00dc*/ 	.word	0x00001560


	//   ....[8]....
        /*00e0*/ 	.word	0x000015d0


	//   ....[9]....
        /*00e4*/ 	.word	0x000018b0


	//----- nvinfo : EIATTR_CRS_STACK_SIZE
	.align		4
.L_144:
        /*00e8*/ 	.byte	0x04, 0x1e
        /*00ea*/ 	.short	(.L_146 - .L_145)
.L_145:
        /*00ec*/ 	.word	0x00000000


	//----- nvinfo : EIATTR_CBANK_PARAM_SIZE
	.align		4
.L_146:
        /*00f0*/ 	.byte	0x03, 0x19
        /*00f2*/ 	.short	0x0034


	//----- nvinfo : EIATTR_PARAM_CBANK
	.align		4
        /*00f4*/ 	.byte	0x04, 0x0a
        /*00f6*/ 	.short	(.L_148 - .L_147)
	.align		4
.L_147:
        /*00f8*/ 	.word	index@(.nv.constant0._Z5trim2PKjPhS0_S0_S0_S0_j)
        /*00fc*/ 	.short	0x0380
        /*00fe*/ 	.short	0x0034


	//----- nvinfo : EIATTR_SW_WAR
	.align		4
.L_148:
        /*0100*/ 	.byte	0x04, 0x36
        /*0102*/ 	.short	(.L_150 - .L_149)
.L_149:
        /*0104*/ 	.word	0x00000008
.L_150:


//--------------------- .nv.info._Z6updatePjPhjPVb --------------------------
	.section	.nv.info._Z6updatePjPhjPVb,"",@"SHT_CUDA_INFO"
	.sectionflags	@""
	.align	4


	//----- nvinfo : EIATTR_CUDA_API_VERSION
	.align		4
        /*0000*/ 	.byte	0x04, 0x37
        /*0002*/ 	.short	(.L_152 - .L_151)
.L_151:
        /*0004*/ 	.word	0x00000082


	//----- nvinfo : EIATTR_KPARAM_INFO
	.align		4
.L_152:
        /*0008*/ 	.byte	0x04, 0x17
        /*000a*/ 	.short	(.L_154 - .L_153)
.L_153:
        /*000c*/ 	.word	0x00000000
        /*0010*/ 	.short	0x0003
        /*0012*/ 	.short	0x0018
        /*0014*/ 	.byte	0x00, 0xf5, 0x21, 0x00


	//----- nvinfo : EIATTR_KPARAM_INFO
	.align		4
.L_154:
        /*0018*/ 	.byte	0x04, 0x17
        /*001a*/ 	.short	(.L_156 - .L_155)
.L_155:
        /*001c*/ 	.word	0x00000000
        /*0020*/ 	.short	0x0002
        /*0022*/ 	.short	0x0010
        /*0024*/ 	.byte	0x00, 0xf0, 0x11, 0x00


	//----- nvinfo : EIATTR_KPARAM_INFO
	.align		4
.L_156:
        /*0028*/ 	.byte	0x04, 0x17
        /*002a*/ 	.short	(.L_158 - .L_157)
.L_157:
        /*002c*/ 	.word	0x00000000
        /*0030*/ 	.short	0x0001
        /*0032*/ 	.short	0x0008
        /*0034*/ 	.byte	0x00, 0xf5, 0x21, 0x00


	//----- nvinfo : EIATTR_KPARAM_INFO
	.align		4
.L_158:
        /*0038*/ 	.byte	0x04, 0x17
        /*003a*/ 	.short	(.L_160 - .L_159)
.L_159:
        /*003c*/ 	.word	0x00000000
        /*0040*/ 	.short	0x0000
        /*0042*/ 	.short	0x0000
        /*0044*/ 	.byte	0x00, 0xf5, 0x21, 0x00


	//----- nvinfo : EIATTR_SPARSE_MMA_MASK
	.align		4
.L_160:
        /*0048*/ 	.byte	0x03, 0x50
        /*004a*/ 	.short	0x0000


	//----- nvinfo : EIATTR_MAXREG_COUNT
	.align		4
        /*004c*/ 	.byte	0x03, 0x1b
        /*004e*/ 	.short	0x00ff


	//----- nvinfo : EIATTR_EXTERNS
	.align		4
        /*0050*/ 	.byte	0x04, 0x0f
        /*0052*/ 	.short	(.L_162 - .L_161)


	//   ....[0]....
	.align		4
.L_161:
        /*0054*/ 	.word	index@(vprintf)


	//----- nvinfo : EIATTR_MERCURY_ISA_VERSION
	.align		4
.L_162:
        /*0058*/ 	.byte	0x03, 0x5f
        /*005a*/ 	.short	0x0101


	//----- nvinfo : EIATTR_VRC_CTA_INIT_COUNT
	.align		4
        /*005c*/ 	.byte	0x02, 0x4a
	.zero		1
	.zero		1


	//----- nvinfo : EIATTR_SYSCALL_OFFSETS
	.align		4
        /*0060*/ 	.byte	0x04, 0x46
        /*0062*/ 	.short	(.L_164 - .L_163)


	//   ....[0]....
.L_163:
        /*0064*/ 	.word	0x00000220


	//   ....[1]....
        /*0068*/ 	.word	0x00000300


	//   ....[2]....
        /*006c*/ 	.word	0x000003c0


	//   ....[3]....
        /*0070*/ 	.word	0x00000490


	//   ....[4]....
        /*0074*/ 	.word	0x00000570


	//----- nvinfo : EIATTR_EXIT_INSTR_OFFSETS
	.align		4
.L_164:
        /*0078*/ 	.byte	0x04, 0x1c
        /*007a*/ 	.short	(.L_166 - .L_165)


	//   ....[0]....
.L_165:
        /*007c*/ 	.word	0x00000100


	//   ....[1]....
        /*0080*/ 	.word	0x00000240


	//   ....[2]....
        /*0084*/ 	.word	0x000003d0


	//   ....[3]....
        /*0088*/ 	.word	0x000005a0


	//----- nvinfo : EIATTR_CRS_STACK_SIZE
	.align		4
.L_166:
        /*008c*/ 	.byte	0x04, 0x1e
        /*008e*/ 	.short	(.L_168 - .L_167)
.L_167:
        /*0090*/ 	.word	0x00000000


	//----- nvinfo : EIATTR_CBANK_PARAM_SIZE
	.align		4
.L_168:
        /*0094*/ 	.byte	0x03, 0x19
        /*0096*/ 	.short	0x0020


	//----- nvinfo : EIATTR_PARAM_CBANK
	.align		4
        /*0098*/ 	.byte	0x04, 0x0a
        /*009a*/ 	.short	(.L_170 - .L_169)
	.align		4
.L_169:
        /*009c*/ 	.word	index@(.nv.constant0._Z6updatePjPhjPVb)
        /*00a0*/ 	.short	0x0380
        /*00a2*/ 	.short	0x0020


	//----- nvinfo : EIATTR_SW_WAR
	.align		4
.L_170:
        /*00a4*/ 	.byte	0x04, 0x36
        /*00a6*/ 	.short	(.L_172 - .L_171)
.L_171:
        /*00a8*/ 	.word	0x00000008
.L_172:


//--------------------- .nv.info._Z16selectFirstPivotPhjPKj --------------------------
	.section	.nv.info._Z16selectFirstPivotPhjPKj,"",@"SHT_CUDA_INFO"
	.sectionflags	@""
	.align	4


	//----- nvinfo : EIATTR_CUDA_API_VERSION
	.align		4
        /*0000*/ 	.byte	0x04, 0x37
        /*0002*/ 	.short	(.L_174 - .L_173)
.L_173:
        /*0004*/ 	.word	0x00000082


	//----- nvinfo : EIATTR_KPARAM_INFO
	.align		4
.L_174:
        /*0008*/ 	.byte	0x04, 0x17
        /*000a*/ 	.short	(.L_176 - .L_175)
.L_175:
        /*000c*/ 	.word	0x00000000
        /*0010*/ 	.short	0x0002
        /*0012*/ 	.short	0x0010
        /*0014*/ 	.byte	0x00, 0xf5, 0x21, 0x00


	//----- nvinfo : EIATTR_KPARAM_INFO
	.align		4
.L_176:
        /*0018*/ 	.byte	0x04, 0x17
        /*001a*/ 	.short	(.L_178 - .L_177)
.L_177:
        /*001c*/ 	.word	0x00000000
        /*0020*/ 	.short	0x0001
        /*0022*/ 	.short	0x0008
        /*0024*/ 	.byte	0x00, 0xf0, 0x11, 0x00


	//----- nvinfo : EIATTR_KPARAM_INFO
	.align		4
.L_178:
        /*0028*/ 	.byte	0x04, 0x17
        /*002a*/ 	.short	(.L_180 - .L_179)
.L_179:
        /*002c*/ 	.word	0x00000000
        /*0030*/ 	.short	0x0000
        /*0032*/ 	.short	0x0000
        /*0034*/ 	.byte	0x00, 0xf5, 0x21, 0x00


	//----- nvinfo : EIATTR_SPARSE_MMA_MASK
	.align		4
.L_180:
        /*0038*/ 	.byte	0x03, 0x50
        /*003a*/ 	.short	0x0000


	//----- nvinfo : EIATTR_MAXREG_COUNT
	.align		4
        /*003c*/ 	.byte	0x03, 0x1b
        /*003e*/ 	.short	0x00ff


	//----- nvinfo : EIATTR_EXTERNS
	.align		4
        /*0040*/ 	.byte	0x04, 0x0f
        /*0042*/ 	.short	(.L_182 - .L_181)


	//   ....[0]....
	.align		4
.L_181:
        /*0044*/ 	.word	index@(vprintf)


	//----- nvinfo : EIATTR_MERCURY_ISA_VERSION
	.align		4
.L_182:
        /*0048*/ 	.byte	0x03, 0x5f
        /*004a*/ 	.short	0x0101


	//----- nvinfo : EIATTR_VRC_CTA_INIT_COUNT
	.align		4
        /*004c*/ 	.byte	0x02, 0x4a
	.zero		1
	.zero		1


	//----- nvinfo : EIATTR_SYSCALL_OFFSETS
	.align		4
        /*0050*/ 	.byte	0x04, 0x46
        /*0052*/ 	.short	(.L_184 - .L_183)


	//   ....[0]....
.L_183:
        /*0054*/ 	.word	0x00000200


	//   ....[1]....
        /*0058*/ 	.word	0x00000310


	//   ....[2]....
        /*005c*/ 	.word	0x000003b0


	//----- nvinfo : EIATTR_EXIT_INSTR_OFFSETS
	.align		4
.L_184:
        /*0060*/ 	.byte	0x04, 0x1c
        /*0062*/ 	.short	(.L_186 - .L_185)


	//   ....[0]....
.L_185:
        /*0064*/ 	.word	0x00000100


	//   ....[1]....
        /*0068*/ 	.word	0x00000220


	//   ....[2]....
        /*006c*/ 	.word	0x00000260


	//   ....[3]....
        /*0070*/ 	.word	0x000003e0


	//----- nvinfo : EIATTR_CRS_STACK_SIZE
	.align		4
.L_186:
        /*0074*/ 	.byte	0x04, 0x1e
        /*0076*/ 	.short	(.L_188 - .L_187)
.L_187:
        /*0078*/ 	.word	0x00000000


	//----- nvinfo : EIATTR_CBANK_PARAM_SIZE
	.align		4
.L_188:
        /*007c*/ 	.byte	0x03, 0x19
        /*007e*/ 	.short	0x0018


	//----- nvinfo : EIATTR_PARAM_CBANK
	.align		4
        /*0080*/ 	.byte	0x04, 0x0a
        /*0082*/ 	.short	(.L_190 - .L_189)
	.align		4
.L_189:
        /*0084*/ 	.word	index@(.nv.constant0._Z16selectFirstPivotPhjPKj)
        /*0088*/ 	.short	0x0380
        /*008a*/ 	.short	0x0018


	//----- nvinfo : EIATTR_SW_WAR
	.align		4
.L_190:
        /*008c*/ 	.byte	0x04, 0x36
        /*008e*/ 	.short	(.L_192 - .L_191)
.L_191:
        /*0090*/ 	.word	0x00000008
.L_192:


//--------------------- .nv.info._Z3bwdPKjS0_S0_PhjPVb --------------------------
	.section	.nv.info._Z3bwdPKjS0_S0_PhjPVb,"",@"SHT_CUDA_INFO"
	.sectionflags	@""
	.align	4


	//----- nvinfo : EIATTR_CUDA_API_VERSION
	.align		4
        /*0000*/ 	.byte	0x04, 0x37
        /*0002*/ 	.short	(.L_194 - .L_193)
.L_193:
        /*0004*/ 	.word	0x00000082


	//----- nvinfo : EIATTR_KPARAM_INFO
	.align		4
.L_194:
        /*0008*/ 	.byte	0x04, 0x17
        /*000a*/ 	.short	(.L_196 - .L_195)
.L_195:
        /*000c*/ 	.word	0x00000000
        /*0010*/ 	.short	0x0005
        /*0012*/ 	.short	0x0028
        /*0014*/ 	.byte	0x00, 0xf5, 0x21, 0x00


	//----- nvinfo : EIATTR_KPARAM_INFO
	.align		4
.L_196:
        /*0018*/ 	.byte	0x04, 0x17
        /*001a*/ 	.short	(.L_198 - .L_197)
.L_197:
        /*001c*/ 	.word	0x00000000
        /*0020*/ 	.short	0x0004
        /*0022*/ 	.short	0x0020
        /*0024*/ 	.byte	0x00, 0xf0, 0x11, 0x00


	//----- nvinfo : EIATTR_KPARAM_INFO
	.align		4
.L_198:
        /*0028*/ 	.byte	0x04, 0x17
        /*002a*/ 	.short	(.L_200 - .L_199)
.L_199:
        /*002c*/ 	.word	0x00000000
        /*0030*/ 	.short	0x0003
        /*0032*/ 	.short	0x0018
        /*0034*/ 	.byte	0x00, 0xf5, 0x21, 0x00


	//----- nvinfo : EIATTR_KPARAM_INFO
	.align		4
.L_200:
        /*0038*/ 	.byte	0x04, 0x17
        /*003a*/ 	.short	(.L_202 - .L_201)
.L_201:
        /*003c*/ 	.word	0x00000000
        /*0040*/ 	.short	0x0002
        /*0042*/ 	.short	0x0010
        /*0044*/ 	.byte	0x00, 0xf5, 0x21, 0x00


	//----- nvinfo : EIATTR_KPARAM_INFO
	.align		4
.L_202:
        /*0048*/ 	.byte	0x04, 0x17
        /*004a*/ 	.short	(.L_204 - .L_203)
.L_203:
        /*004c*/ 	.word	0x00000000
        /*0050*/ 	.short	0x0001
        /*0052*/ 	.short	0x0008
        /*0054*/ 	.byte	0x00, 0xf5, 0x21, 0x00


	//----- nvinfo : EIATTR_KPARAM_INFO
	.align		4
.L_204:
        /*0058*/ 	.byte	0x04, 0x17
        /*005a*/ 	.short	(.L_206 - .L_205)
.L_205:
        /*005c*/ 	.word	0x00000000
        /*0060*/ 	.short	0x0000
        /*0062*/ 	.short	0x0000
        /*0064*/ 	.byte	0x00, 0xf5, 0x21, 0x00


	//----- nvinfo : EIATTR_SPARSE_MMA_MASK
	.align		4
.L_206:
        /*0068*/ 	.byte	0x03, 0x50
        /*006a*/ 	.short	0x0000


	//----- nvinfo : EIATTR_MAXREG_COUNT
	.align		4
        /*006c*/ 	.byte	0x03, 0x1b
        /*006e*/ 	.short	0x00ff


	//----- nvinfo : EIATTR_EXTERNS
	.align		4
        /*0070*/ 	.byte	0x04, 0x0f
        /*0072*/ 	.short	(.L_208 - .L_207)


	//   ....[0]....
	.align		4
.L_207:
        /*0074*/ 	.word	index@(vprintf)


	//----- nvinfo : EIATTR_MERCURY_ISA_VERSION
	.align		4
.L_208:
        /*0078*/ 	.byte	0x03, 0x5f
        /*007a*/ 	.short	0x0101


	//----- nvinfo : EIATTR_VRC_CTA_INIT_COUNT
	.align		4
        /*007c*/ 	.byte	0x02, 0x4a
	.zero		1
	.zero		1


	//----- nvinfo : EIATTR_SYSCALL_OFFSETS
	.align		4
        /*0080*/ 	.byte	0x04, 0x46
        /*0082*/ 	.short	(.L_210 - .L_209)


	//   ....[0]....
.L_209:
        /*0084*/ 	.word	0x00000230


	//   ....[1]....
        /*0088*/ 	.word	0x000002f0


	//   ....[2]....
        /*008c*/ 	.word	0x00000600


	//   ....[3]....
        /*0090*/ 	.word	0x00000720


	//   ....[4]....
        /*0094*/ 	.word	0x00000870


	//   ....[5]....
        /*0098*/ 	.word	0x000009b0


	//   ....[6]....
        /*009c*/ 	.word	0x00000b00


	//   ....[7]....
        /*00a0*/ 	.word	0x00000c40


	//   ....[8]....
        /*00a4*/ 	.word	0x00000d90


	//   ....[9]....
        /*00a8*/ 	.word	0x00000ed0


	//   ....[10]....
        /*00ac*/ 	.word	0x00001150


	//   ....[11]....
        /*00b0*/ 	.word	0x00001260


	//----- nvinfo : EIATTR_EXIT_INSTR_OFFSETS
	.align		4
.L_210:
        /*00b4*/ 	.byte	0x04, 0x1c
        /*00b6*/ 	.short	(.L_212 - .L_211)


	//   ....[0]....
.L_211:
        /*00b8*/ 	.word	0x00000100


	//   ....[1]....
        /*00bc*/ 	.word	0x00000260


	//   ....[2]....
        /*00c0*/ 	.word	0x00001370


	//   ....[3]....
        /*00c4*/ 	.word	0x000013a0


	//----- nvinfo : EIATTR_CRS_STACK_SIZE
	.align		4
.L_212:
        /*00c8*/ 	.byte	0x04, 0x1e
        /*00ca*/ 	.short	(.L_214 - .L_213)
.L_213:
        /*00cc*/ 	.word	0x00000000


	//----- nvinfo : EIATTR_CBANK_PARAM_SIZE
	.align		4
.L_214:
        /*00d0*/ 	.byte	0x03, 0x19
        /*00d2*/ 	.short	0x0030


	//----- nvinfo : EIATTR_PARAM_CBANK
	.align		4
        /*00d4*/ 	.byte	0x04, 0x0a
        /*00d6*/ 	.short	(.L_216 - .L_215)
	.align		4
.L_215:
        /*00d8*/ 	.word	index@(.nv.constant0._Z3bwdPKjS0_S0_PhjPVb)
        /*00dc*/ 	.short	0x0380
        /*00de*/ 	.short	0x0030


	//----- nvinfo : EIATTR_SW_WAR
	.align		4
.L_216:
        /*00e0*/ 	.byte	0x04, 0x36
        /*00e2*/ 	.short	(.L_218 - .L_217)
.L_217:
        /*00e4*/ 	.word	0x00000008
.L_218:


//--------------------- .nv.info._Z3fwdPKjS0_S0_PhjPVb --------------------------
	.section	.nv.info._Z3fwdPKjS0_S0_PhjPVb,"",@"SHT_CUDA_INFO"
	.sectionflags	@""
	.align	4


	//----- nvinfo : EIATTR_CUDA_API_VERSION
	.align		4
        /*0000*/ 	.byte	0x04, 0x37
        /*0002*/ 	.short	(.L_220 - .L_219)
.L_219:
        /*0004*/ 	.word	0x00000082


	//----- nvinfo : EIATTR_KPARAM_INFO
	.align		4
.L_220:
        /*0008*/ 	.byte	0x04, 0x17
        /*000a*/ 	.short	(.L_222 - .L_221)
.L_221:
        /*000c*/ 	.word	0x00000000
        /*0010*/ 	.short	0x0005
        /*0012*/ 	.short	0x0028
        /*0014*/ 	.byte	0x00, 0xf5, 0x21, 0x00


	//----- nvinfo : EIATTR_KPARAM_INFO
	.align		4
.L_222:
        /*0018*/ 	.byte	0x04, 0x17
        /*001a*/ 	.short	(.L_224 - .L_223)
.L_223:
        /*001c*/ 	.word	0x00000000
        /*0020*/ 	.short	0x0004
        /*0022*/ 	.short	0x0020
        /*0024*/ 	.byte	0x00, 0xf0, 0x11, 0x00


	//----- nvinfo : EIATTR_KPARAM_INFO
	.align		4
.L_224:
        /*0028*/ 	.byte	0x04, 0x17
        /*002a*/ 	.short	(.L_226 - .L_225)
.L_225:
        /*002c*/ 	.word	0x00000000
        /*0030*/ 	.short	0x0003
        /*0032*/ 	.short	0x0018
        /*0034*/ 	.byte	0x00, 0xf5, 0x21, 0x00


	//----- nvinfo : EIATTR_KPARAM_INFO
	.align		4
.L_226:
        /*0038*/ 	.byte	0x04, 0x17
        /*003a*/ 	.short	(.L_228 - .L_227)
.L_227:
        /*003c*/ 	.word	0x00000000
        /*0040*/ 	.short	0x0002
        /*0042*/ 	.short	0x0010
        /*0044*/ 	.byte	0x00, 0xf5, 0x21, 0x00


	//----- nvinfo : EIATTR_KPARAM_INFO
	.align		4
.L_228:
        /*0048*/ 	.byte	0x04, 0x17
        /*004a*/ 	.short	(.L_230 - .L_229)
.L_229:
        /*004c*/ 	.word	0x00000000
        /*0050*/ 	.short	0x0001
        /*0052*/ 	.short	0x0008
        /*0054*/ 	.byte	0x00, 0xf5, 0x21, 0x00


	//----- nvinfo : EIATTR_KPARAM_INFO
	.align		4
.L_230:
        /*0058*/ 	.byte	0x04, 0x17
        /*005a*/ 	.short	(.L_232 - .L_231)
.L_231:
        /*005c*/ 	.word	0x00000000
        /*0060*/ 	.short	0x0000
        /*0062*/ 	.short	0x0000
        /*0064*/ 	.byte	0x00, 0xf5, 0x21, 0x00


	//----- nvinfo : EIATTR_SPARSE_MMA_MASK
	.align		4
.L_232:
        /*0068*/ 	.byte	0x03, 0x50
        /*006a*/ 	.short	0x0000


	//----- nvinfo : EIATTR_MAXREG_COUNT
	.align		4
        /*006c*/ 	.byte	0x03, 0x1b
        /*006e*/ 	.short	0x00ff


	//----- nvinfo : EIATTR_EXTERNS
	.align		4
        /*0070*/ 	.byte	0x04, 0x0f
        /*0072*/ 	.short	(.L_234 - .L_233)


	//   ....[0]....
	.align		4
.L_233:
        /*0074*/ 	.word	index@(vprintf)


	//----- nvinfo : EIATTR_MERCURY_ISA_VERSION
	.align		4
.L_234:
        /*0078*/ 	.byte	0x03, 0x5f
        /*007a*/ 	.short	0x0101


	//----- nvinfo : EIATTR_VRC_CTA_INIT_COUNT
	.align		4
        /*007c*/ 	.byte	0x02, 0x4a
	.zero		1
	.zero		1


	//----- nvinfo : EIATTR_SYSCALL_OFFSETS
	.align		4
        /*0080*/ 	.byte	0x04, 0x46
        /*0082*/ 	.short	(.L_236 - .L_235)


	//   ....[0]....
.L_235:
        /*0084*/ 	.word	0x00000230


	//   ....[1]....
        /*0088*/ 	.word	0x000002f0


	//   ....[2]....
        /*008c*/ 	.word	0x00000610


	//   ....[3]....
        /*0090*/ 	.word	0x00000730


	//   ....[4]....
        /*0094*/ 	.word	0x00000880


	//   ....[5]....
        /*0098*/ 	.word	0x000009c0


	//   ....[6]....
        /*009c*/ 	.word	0x00000b10


	//   ....[7]....
        /*00a0*/ 	.word	0x00000c50


	//   ....[8]....
        /*00a4*/ 	.word	0x00000da0


	//   ....[9]....
        /*00a8*/ 	.word	0x00000ee0


	//   ....[10]....
        /*00ac*/ 	.word	0x00001160


	//   ....[11]....
        /*00b0*/ 	.word	0x00001270


	//   ....[12]....
        /*00b4*/ 	.word	0x00001450


	//----- nvinfo : EIATTR_EXIT_INSTR_OFFSETS
	.align		4
.L_236:
        /*00b8*/ 	.byte	0x04, 0x1c
        /*00ba*/ 	.short	(.L_238 - .L_237)


	//   ....[0]....
.L_237:
        /*00bc*/ 	.word	0x00000100


	//   ....[1]....
        /*00c0*/ 	.word	0x00000260


	//   ....[2]....
        /*00c4*/ 	.word	0x00001470


	//   ....[3]....
        /*00c8*/ 	.word	0x000014a0


	//----- nvinfo : EIATTR_CRS_STACK_SIZE
	.align		4
.L_238:
        /*00cc*/ 	.byte	0x04, 0x1e
        /*00ce*/ 	.short	(.L_240 - .L_239)
.L_239:
        /*00d0*/ 	.word	0x00000000


	//----- nvinfo : EIATTR_CBANK_PARAM_SIZE
	.align		4
.L_240:
        /*00d4*/ 	.byte	0x03, 0x19
        /*00d6*/ 	.short	0x0030


	//----- nvinfo : EIATTR_PARAM_CBANK
	.align		4
        /*00d8*/ 	.byte	0x04, 0x0a
        /*00da*/ 	.short	(.L_242 - .L_241)
	.align		4
.L_241:
        /*00dc*/ 	.word	index@(.nv.constant0._Z3fwdPKjS0_S0_PhjPVb)
        /*00e0*/ 	.short	0x0380
        /*00e2*/ 	.short	0x0030


	//----- nvinfo : EIATTR_SW_WAR
	.align		4
.L_242:
        /*00e4*/ 	.byte	0x04, 0x36
        /*00e6*/ 	.short	(.L_244 - .L_243)
.L_243:
        /*00e8*/ 	.word	0x00000008
.L_244:


//--------------------- .nv.info._Z5trim1PKjPhS0_S0_S0_S0_jPVb --------------------------
	.section	.nv.info._Z5trim1PKjPhS0_S0_S0_S0_jPVb,"",@"SHT_CUDA_INFO"
	.sectionflags	@""
	.align	4


	//----- nvinfo : EIATTR_CUDA_API_VERSION
	.align		4
        /*0000*/ 	.byte	0x04, 0x37
        /*0002*/ 	.short	(.L_246 - .L_245)
.L_245:
        /*0004*/ 	.word	0x00000082


	//----- nvinfo : EIATTR_KPARAM_INFO
	.align		4
.L_246:
        /*0008*/ 	.byte	0x04, 0x17
        /*000a*/ 	.short	(.L_248 - .L_247)
.L_247:
        /*000c*/ 	.word	0x00000000
        /*0010*/ 	.short	0x0007
        /*0012*/ 	.short	0x0038
        /*0014*/ 	.byte	0x00, 0xf5, 0x21, 0x00


	//----- nvinfo : EIATTR_KPARAM_INFO
	.align		4
.L_248:
        /*0018*/ 	.byte	0x04, 0x17
        /*001a*/ 	.short	(.L_250 - .L_249)
.L_249:
        /*001c*/ 	.word	0x00000000
        /*0020*/ 	.short	0x0006
        /*0022*/ 	.short	0x0030
        /*0024*/ 	.byte	0x00, 0xf0, 0x11, 0x00


	//----- nvinfo : EIATTR_KPARAM_INFO
	.align		4
.L_250:
        /*0028*/ 	.byte	0x04, 0x17
        /*002a*/ 	.short	(.L_252 - .L_251)
.L_251:
        /*002c*/ 	.word	0x00000000
        /*0030*/ 	.short	0x0005
        /*0032*/ 	.short	0x0028
        /*0034*/ 	.byte	0x00, 0xf5, 0x21, 0x00


	//----- nvinfo : EIATTR_KPARAM_INFO
	.align		4
.L_252:
        /*0038*/ 	.byte	0x04, 0x17
        /*003a*/ 	.short	(.L_254 - .L_253)
.L_253:
        /*003c*/ 	.word	0x00000000
        /*0040*/ 	.short	0x0004
        /*0042*/ 	.short	0x0020
        /*0044*/ 	.byte	0x00, 0xf5, 0x21, 0x00


	//----- nvinfo : EIATTR_KPARAM_INFO
	.align		4
.L_254:
        /*0048*/ 	.byte	0x04, 0x17
        /*004a*/ 	.short	(.L_256 - .L_255)
.L_255:
        /*004c*/ 	.word	0x00000000
        /*0050*/ 	.short	0x0003
        /*0052*/ 	.short	0x0018
        /*0054*/ 	.byte	0x00, 0xf5, 0x21, 0x00


	//----- nvinfo : EIATTR_KPARAM_INFO
	.align		4
.L_256:
        /*0058*/ 	.byte	0x04, 0x17
        /*005a*/ 	.short	(.L_258 - .L_257)
.L_257:
        /*005c*/ 	.word	0x00000000
        /*0060*/ 	.short	0x0002
        /*0062*/ 	.short	0x0010
        /*0064*/ 	.byte	0x00, 0xf5, 0x21, 0x00


	//----- nvinfo : EIATTR_KPARAM_INFO
	.align		4
.L_258:
        /*0068*/ 	.byte	0x04, 0x17
        /*006a*/ 	.short	(.L_260 - .L_259)
.L_259:
        /*006c*/ 	.word	0x00000000
        /*0070*/ 	.short	0x0001
        /*0072*/ 	.short	0x0008
        /*0074*/ 	.byte	0x00, 0xf5, 0x21, 0x00


	//----- nvinfo : EIATTR_KPARAM_INFO
	.align		4
.L_260:
        /*0078*/ 	.byte	0x04, 0x17
        /*007a*/ 	.short	(.L_262 - .L_261)
.L_261:
        /*007c*/ 	.word	0x00000000
        /*0080*/ 	.short	0x0000
        /*0082*/ 	.short	0x0000
        /*0084*/ 	.byte	0x00, 0xf5, 0x21, 0x00


	//----- nvinfo : EIATTR_SPARSE_MMA_MASK
	.align		4
.L_262:
        /*0088*/ 	.byte	0x03, 0x50
        /*008a*/ 	.short	0x0000


	//----- nvinfo : EIATTR_MAXREG_COUNT
	.align		4
        /*008c*/ 	.byte	0x03, 0x1b
        /*008e*/ 	.short	0x00ff


	//----- nvinfo : EIATTR_EXTERNS
	.align		4
        /*0090*/ 	.byte	0x04, 0x0f
        /*0092*/ 	.short	(.L_264 - .L_263)


	//   ....[0]....
	.align		4
.L_263:
        /*0094*/ 	.word	index@(vprintf)


	//----- nvinfo : EIATTR_MERCURY_ISA_VERSION
	.align		4
.L_264:
        /*0098*/ 	.byte	0x03, 0x5f
        /*009a*/ 	.short	0x0101


	//----- nvinfo : EIATTR_VRC_CTA_INIT_COUNT
	.align		4
        /*009c*/ 	.byte	0x02, 0x4a
	.zero		1
	.zero		1


	//----- nvinfo : EIATTR_SYSCALL_OFFSETS
	.align		4
        /*00a0*/ 	.byte	0x04, 0x46
        /*00a2*/ 	.short	(.L_266 - .L_265)


	//   ....[0]....
.L_265:
        /*00a4*/ 	.word	0x00000220


	//   ....[1]....
        /*00a8*/ 	.word	0x000002d0


	//   ....[2]....
        /*00ac*/ 	.word	0x00000400


	//   ....[3]....
        /*00b0*/ 	.word	0x00000590


	//   ....[4]....
        /*00b4*/ 	.word	0x00000730


	//   ....[5]....
        /*00b8*/ 	.word	0x00000930


	//   ....[6]....
        /*00bc*/ 	.word	0x00000ab0


	//   ....[7]....
        /*00c0*/ 	.word	0x00000b50


	//   ....[8]....
        /*00c4*/ 	.word	0x00000bf0


	//   ....[9]....
        /*00c8*/ 	.word	0x00000cd0


	//----- nvinfo : EIATTR_EXIT_INSTR_OFFSETS
	.align		4
.L_266:
        /*00cc*/ 	.byte	0x04, 0x1c
        /*00ce*/ 	.short	(.L_268 - .L_267)


	//   ....[0]....
.L_267:
        /*00d0*/ 	.word	0x00000100


	//   ....[1]....
        /*00d4*/ 	.word	0x00000240


	//   ....[2]....
        /*00d8*/ 	.word	0x00000c30


	//   ....[3]....
        /*00dc*/ 	.word	0x00000ce0


	//----- nvinfo : EIATTR_CRS_STACK_SIZE
	.align		4
.L_268:
        /*00e0*/ 	.byte	0x04, 0x1e
        /*00e2*/ 	.short	(.L_270 - .L_269)
.L_269:
        /*00e4*/ 	.word	0x00000000


	//----- nvinfo : EIATTR_CBANK_PARAM_SIZE
	.align		4
.L_270:
        /*00e8*/ 	.byte	0x03, 0x19
        /*00ea*/ 	.short	0x0040


	//----- nvinfo : EIATTR_PARAM_CBANK
	.align		4
        /*00ec*/ 	.byte	0x04, 0x0a
        /*00ee*/ 	.short	(.L_272 - .L_271)
	.align		4
.L_271:
        /*00f0*/ 	.word	index@(.nv.constant0._Z5trim1PKjPhS0_S0_S0_S0_jPVb)
        /*00f4*/ 	.short	0x0380
        /*00f6*/ 	.short	0x0040


	//----- nvinfo : EIATTR_SW_WAR
	.align		4
.L_272:
        /*00f8*/ 	.byte	0x04, 0x36
        /*00fa*/ 	.short	(.L_274 - .L_273)
.L_273:
        /*00fc*/ 	.word	0x00000008
.L_274:


//--------------------- .nv.info._Z12selectPivotsPKjPhjS0_i --------------------------
	.section	.nv.info._Z12selectPivotsPKjPhjS0_i,"",@"SHT_CUDA_INFO"
	.sectionflags	@""
	.align	4


	//----- nvinfo : EIATTR_CUDA_API_VERSION
	.align		4
        /*0000*/ 	.byte	0x04, 0x37
        /*0002*/ 	.short	(.L_276 - .L_275)
.L_275:
        /*0004*/ 	.word	0x00000082


	//----- nvinfo : EIATTR_KPARAM_INFO
	.align		4
.L_276:
        /*0008*/ 	.byte	0x04, 0x17
        /*000a*/ 	.short	(.L_278 - .L_277)
.L_277:
        /*000c*/ 	.word	0x00000000
        /*0010*/ 	.short	0x0004
        /*0012*/ 	.short	0x0020
        /*0014*/ 	.byte	0x00, 0xf0, 0x11, 0x00


	//----- nvinfo : EIATTR_KPARAM_INFO
	.align		4
.L_278:
        /*0018*/ 	.byte	0x04, 0x17
        /*001a*/ 	.short	(.L_280 - .L_279)
.L_279:
        /*001c*/ 	.word	0x00000000
        /*0020*/ 	.short	0x0003
        /*0022*/ 	.short	0x0018
        /*0024*/ 	.byte	0x00, 0xf5, 0x21, 0x00


	//----- nvinfo : EIATTR_KPARAM_INFO
	.align		4
.L_280:
        /*0028*/ 	.byte	0x04, 0x17
        /*002a*/ 	.short	(.L_282 - .L_281)
.L_281:
        /*002c*/ 	.word	0x00000000
        /*0030*/ 	.short	0x0002
        /*0032*/ 	.short	0x0010
        /*0034*/ 	.byte	0x00, 0xf0, 0x11, 0x00


	//----- nvinfo : EIATTR_KPARAM_INFO
	.align		4
.L_282:
        /*0038*/ 	.byte	0x04, 0x17
        /*003a*/ 	.short	(.L_284 - .L_283)
.L_283:
        /*003c*/ 	.word	0x00000000
        /*0040*/ 	.short	0x0001
        /*0042*/ 	.short	0x0008
        /*0044*/ 	.byte	0x00, 0xf5, 0x21, 0x00


	//----- nvinfo : EIATTR_KPARAM_INFO
	.align		4
.L_284:
        /*0048*/ 	.byte	0x04, 0x17
        /*004a*/ 	.short	(.L_286 - .L_285)
.L_285:
        /*004c*/ 	.word	0x00000000
        /*0050*/ 	.short	0x0000
        /*0052*/ 	.short	0x0000
        /*0054*/ 	.byte	0x00, 0xf5, 0x21, 0x00


	//----- nvinfo : EIATTR_SPARSE_MMA_MASK
	.align		4
.L_286:
        /*0058*/ 	.byte	0x03, 0x50
        /*005a*/ 	.short	0x0000


	//----- nvinfo : EIATTR_MAXREG_COUNT
	.align		4
        /*005c*/ 	.byte	0x03, 0x1b
        /*005e*/ 	.short	0x00ff


	//----- nvinfo : EIATTR_EXTERNS
	.align		4
        /*0060*/ 	.byte	0x04, 0x0f
        /*0062*/ 	.short	(.L_288 - .L_287)


	//   ....[0]....
	.align		4
.L_287:
        /*0064*/ 	.word	index@(vprintf)


	//----- nvinfo : EIATTR_MERCURY_ISA_VERSION
	.align		4
.L_288:
        /*0068*/ 	.byte	0x03, 0x5f
        /*006a*/ 	.short	0x0101


	//----- nvinfo : EIATTR_VRC_CTA_INIT_COUNT
	.align		4
        /*006c*/ 	.byte	0x02, 0x4a
	.zero		1
	.zero		1


	//----- nvinfo : EIATTR_SYSCALL_OFFSETS
	.align		4
        /*0070*/ 	.byte	0x04, 0x46
        /*0072*/ 	.short	(.L_290 - .L_289)


	//   ....[0]....
.L_289:
        /*0074*/ 	.word	0x000001e0


	//----- nvinfo : EIATTR_EXIT_INSTR_OFFSETS
	.align		4
.L_290:
        /*0078*/ 	.byte	0x04, 0x1c
        /*007a*/ 	.short	(.L_292 - .L_291)


	//   ....[0]....
.L_291:
        /*007c*/ 	.word	0x00000100


	//   ....[1]....
        /*0080*/ 	.word	0x00000200


	//   ....[2]....
        /*0084*/ 	.word	0x000003a0


	//   ....[3]....
        /*0088*/ 	.word	0x000003d0


	//----- nvinfo : EIATTR_CRS_STACK_SIZE
	.align		4
.L_292:
        /*008c*/ 	.byte	0x04, 0x1e
        /*008e*/ 	.short	(.L_294 - .L_293)
.L_293:
        /*0090*/ 	.word	0x00000000


	//----- nvinfo : EIATTR_CBANK_PARAM_SIZE
	.align		4
.L_294:
        /*0094*/ 	.byte	0x03, 0x19
        /*0096*/ 	.short	0x0024


	//----- nvinfo : EIATTR_PARAM_CBANK
	.align		4
        /*0098*/ 	.byte	0x04, 0x0a
        /*009a*/ 	.short	(.L_296 - .L_295)
	.align		4
.L_295:
        /*009c*/ 	.word	index@(.nv.constant0._Z12selectPivotsPKjPhjS0_i)
        /*00a0*/ 	.short	0x0380
        /*00a2*/ 	.short	0x0024


	//----- nvinfo : EIATTR_SW_WAR
	.align		4
.L_296:
        /*00a4*/ 	.byte	0x04, 0x36
        /*00a6*/ 	.short	(.L_298 - .L_297)
.L_297:
        /*00a8*/ 	.word	0x00000008
.L_298:


//--------------------- .nv.info._Z15propagateRange2PjPKhjPVb --------------------------
	.section	.nv.info._Z15propagateRange2PjPKhjPVb,"",@"SHT_CUDA_INFO"
	.sectionflags	@""
	.align	4


	//----- nvinfo : EIATTR_CUDA_API_VERSION
	.align		4
        /*0000*/ 	.byte	0x04, 0x37
        /*0002*/ 	.short	(.L_300 - .L_299)
.L_299:
        /*0004*/ 	.word	0x00000082


	//----- nvinfo : EIATTR_KPARAM_INFO
	.align		4
.L_300:
        /*0008*/ 	.byte	0x04, 0x17
        /*000a*/ 	.short	(.L_302 - .L_301)
.L_301:
        /*000c*/ 	.word	0x00000000
        /*0010*/ 	.short	0x0003
        /*0012*/ 	.short	0x0018
        /*0014*/ 	.byte	0x00, 0xf5, 0x21, 0x00


	//----- nvinfo : EIATTR_KPARAM_INFO
	.align		4
.L_302:
        /*0018*/ 	.byte	0x04, 0x17
        /*001a*/ 	.short	(.L_304 - .L_303)
.L_303:
        /*001c*/ 	.word	0x00000000
        /*0020*/ 	.short	0x0002
        /*0022*/ 	.short	0x0010
        /*0024*/ 	.byte	0x00, 0xf0, 0x11, 0x00


	//----- nvinfo : EIATTR_KPARAM_INFO
	.align		4
.L_304:
        /*0028*/ 	.byte	0x04, 0x17
        /*002a*/ 	.short	(.L_306 - .L_305)
.L_305:
        /*002c*/ 	.word	0x00000000
        /*0030*/ 	.short	0x0001
        /*0032*/ 	.short	0x0008
        /*0034*/ 	.byte	0x00, 0xf5, 0x21, 0x00


	//----- nvinfo : EIATTR_KPARAM_INFO
	.align		4
.L_306:
        /*0038*/ 	.byte	0x04, 0x17
        /*003a*/ 	.short	(.L_308 - .L_307)
.L_307:
        /*003c*/ 	.word	0x00000000
        /*0040*/ 	.short	0x0000
        /*0042*/ 	.short	0x0000
        /*0044*/ 	.byte	0x00, 0xf5, 0x21, 0x00


	//----- nvinfo : EIATTR_SPARSE_MMA_MASK
	.align		4
.L_308:
        /*0048*/ 	.byte	0x03, 0x50
        /*004a*/ 	.short	0x0000


	//----- nvinfo : EIATTR_MAXREG_COUNT
	.align		4
        /*004c*/ 	.byte	0x03, 0x1b
        /*004e*/ 	.short	0x00ff


	//----- nvinfo : EIATTR_EXTERNS
	.align		4
        /*0050*/ 	.byte	0x04, 0x0f
        /*0052*/ 	.short	(.L_310 - .L_309)


	//   ....[0]....
	.align		4
.L_309:
        /*0054*/ 	.word	index@(vprintf)


	//----- nvinfo : EIATTR_MERCURY_ISA_VERSION
	.align		4
.L_310:
        /*0058*/ 	.byte	0x03, 0x5f
        /*005a*/ 	.short	0x0101


	//----- nvinfo : EIATTR_VRC_CTA_INIT_COUNT
	.align		4
        /*005c*/ 	.byte	0x02, 0x4a
	.zero		1
	.zero		1


	//----- nvinfo : EIATTR_SYSCALL_OFFSETS
	.align		4
        /*0060*/ 	.byte	0x04, 0x46
        /*0062*/ 	.short	(.L_312 - .L_311)


	//   ....[0]....
.L_311:
        /*0064*/ 	.word	0x00000200


	//   ....[1]....
        /*0068*/ 	.word	0x00000350


	//----- nvinfo : EIATTR_EXIT_INSTR_OFFSETS
	.align		4
.L_312:
        /*006c*/ 	.byte	0x04, 0x1c
        /*006e*/ 	.short	(.L_314 - .L_313)


	//   ....[0]....
.L_313:
        /*0070*/ 	.word	0x00000100


	//   ....[1]....
        /*0074*/ 	.word	0x00000220


	//   ....[2]....
        /*0078*/ 	.word	0x00000270


	//   ....[3]....
        /*007c*/ 	.word	0x000002b0


	//   ....[4]....
        /*0080*/ 	.word	0x00000380


	//----- nvinfo : EIATTR_CRS_STACK_SIZE
	.align		4
.L_314:
        /*0084*/ 	.byte	0x04, 0x1e
        /*0086*/ 	.short	(.L_316 - .L_315)
.L_315:
        /*0088*/ 	.word	0x00000000


	//----- nvinfo : EIATTR_CBANK_PARAM_SIZE
	.align		4
.L_316:
        /*008c*/ 	.byte	0x03, 0x19
        /*008e*/ 	.short	0x0020


	//----- nvinfo : EIATTR_PARAM_CBANK
	.align		4
        /*0090*/ 	.byte	0x04, 0x0a
        /*0092*/ 	.short	(.L_318 - .L_317)
	.align		4
.L_317:
        /*0094*/ 	.word	index@(.nv.constant0._Z15propagateRange2PjPKhjPVb)
        /*0098*/ 	.short	0x0380
        /*009a*/ 	.short	0x0020


	//----- nvinfo : EIATTR_SW_WAR
	.align		4
.L_318:
        /*009c*/ 	.byte	0x04, 0x36
        /*009e*/ 	.short	(.L_320 - .L_319)
.L_319:
        /*00a0*/ 	.word	0x00000008
.L_320:


//--------------------- .nv.info._Z15propagateRange1PKjS0_PjPKhjPVb --------------------------
	.section	.nv.info._Z15propagateRange1PKjS0_PjPKhjPVb,"",@"SHT_CUDA_INFO"
	.sectionflags	@""
	.align	4


	//----- nvinfo : EIATTR_CUDA_API_VERSION
	.align		4
        /*0000*/ 	.byte	0x04, 0x37
        /*0002*/ 	.short	(.L_322 - .L_321)
.L_321:
        /*0004*/ 	.word	0x00000082


	//----- nvinfo : EIATTR_KPARAM_INFO
	.align		4
.L_322:
        /*0008*/ 	.byte	0x04, 0x17
        /*000a*/ 	.short	(.L_324 - .L_323)
.L_323:
        /*000c*/ 	.word	0x00000000
        /*0010*/ 	.short	0x0005
        /*0012*/ 	.short	0x0028
        /*0014*/ 	.byte	0x00, 0xf5, 0x21, 0x00


	//----- nvinfo : EIATTR_KPARAM_INFO
	.align		4
.L_324:
        /*0018*/ 	.byte	0x04, 0x17
        /*001a*/ 	.short	(.L_326 - .L_325)
.L_325:
        /*001c*/ 	.word	0x00000000
        /*0020*/ 	.short	0x0004
        /*0022*/ 	.short	0x0020
        /*0024*/ 	.byte	0x00, 0xf0, 0x11, 0x00


	//----- nvinfo : EIATTR_KPARAM_INFO
	.align		4
.L_326:
        /*0028*/ 	.byte	0x04, 0x17
        /*002a*/ 	.short	(.L_328 - .L_327)
.L_327:
        /*002c*/ 	.word	0x00000000
        /*0030*/ 	.short	0x0003
        /*0032*/ 	.short	0x0018
        /*0034*/ 	.byte	0x00, 0xf5, 0x21, 0x00


	//----- nvinfo : EIATTR_KPARAM_INFO
	.align		4
.L_328:
        /*0038*/ 	.byte	0x04, 0x17
        /*003a*/ 	.short	(.L_330 - .L_329)
.L_329:
        /*003c*/ 	.word	0x00000000
        /*0040*/ 	.short	0x0002
        /*0042*/ 	.short	0x0010
        /*0044*/ 	.byte	0x00, 0xf5, 0x21, 0x00


	//----- nvinfo : EIATTR_KPARAM_INFO
	.align		4
.L_330:
        /*0048*/ 	.byte	0x04, 0x17
        /*004a*/ 	.short	(.L_332 - .L_331)
.L_331:
        /*004c*/ 	.word	0x00000000
        /*0050*/ 	.short	0x0001
        /*0052*/ 	.short	0x0008
        /*0054*/ 	.byte	0x00, 0xf5, 0x21, 0x00


	//----- nvinfo : EIATTR_KPARAM_INFO
	.align		4
.L_332:
        /*0058*/ 	.byte	0x04, 0x17
        /*005a*/ 	.short	(.L_334 - .L_333)
.L_333:
        /*005c*/ 	.word	0x00000000
        /*0060*/ 	.short	0x0000
        /*0062*/ 	.short	0x0000
        /*0064*/ 	.byte	0x00, 0xf5, 0x21, 0x00


	//----- nvinfo : EIATTR_SPARSE_MMA_MASK
	.align		4
.L_334:
        /*0068*/ 	.byte	0x03, 0x50
        /*006a*/ 	.short	0x0000


	//----- nvinfo : EIATTR_MAXREG_COUNT
	.align		4
        /*006c*/ 	.byte	0x03, 0x1b
        /*006e*/ 	.short	0x00ff


	//----- nvinfo : EIATTR_EXTERNS
	.align		4
        /*0070*/ 	.byte	0x04, 0x0f
        /*0072*/ 	.short	(.L_336 - .L_335)


	//   ....[0]....
	.align		4
.L_335:
        /*0074*/ 	.word	index@(vprintf)


	//----- nvinfo : EIATTR_MERCURY_ISA_VERSION
	.align		4
.L_336:
        /*0078*/ 	.byte	0x03, 0x5f
        /*007a*/ 	.short	0x0101


	//----- nvinfo : EIATTR_VRC_CTA_INIT_COUNT
	.align		4
        /*007c*/ 	.byte	0x02, 0x4a
	.zero		1
	.zero		1


	//----- nvinfo : EIATTR_SYSCALL_OFFSETS
	.align		4
        /*0080*/ 	.byte	0x04, 0x46
        /*0082*/ 	.short	(.L_338 - .L_337)


	//   ....[0]....
.L_337:
        /*0084*/ 	.word	0x00000210


	//   ....[1]....
        /*0088*/ 	.word	0x00000540


	//   ....[2]....
        /*008c*/ 	.word	0x00000690


	//   ....[3]....
        /*0090*/ 	.word	0x000007e0


	//   ....[4]....
        /*0094*/ 	.word	0x00000930


	//   ....[5]....
        /*0098*/ 	.word	0x00000c30


	//   ....[6]....
        /*009c*/ 	.word	0x00000db0


	//----- nvinfo : EIATTR_EXIT_INSTR_OFFSETS
	.align		4
.L_338:
        /*00a0*/ 	.byte	0x04, 0x1c
        /*00a2*/ 	.short	(.L_340 - .L_339)


	//   ....[0]....
.L_339:
        /*00a4*/ 	.word	0x00000100


	//   ....[1]....
        /*00a8*/ 	.word	0x00000230


	//   ....[2]....
        /*00ac*/ 	.word	0x00000d10


	//   ....[3]....
        /*00b0*/ 	.word	0x00000df0


	//----- nvinfo : EIATTR_CRS_STACK_SIZE
	.align		4
.L_340:
        /*00b4*/ 	.byte	0x04, 0x1e
        /*00b6*/ 	.short	(.L_342 - .L_341)
.L_341:
        /*00b8*/ 	.word	0x00000000


	//----- nvinfo : EIATTR_CBANK_PARAM_SIZE
	.align		4
.L_342:
        /*00bc*/ 	.byte	0x03, 0x19
        /*00be*/ 	.short	0x0030


	//----- nvinfo : EIATTR_PARAM_CBANK
	.align		4
        /*00c0*/ 	.byte	0x04, 0x0a
        /*00c2*/ 	.short	(.L_344 - .L_343)
	.align		4
.L_343:
        /*00c4*/ 	.word	index@(.nv.constant0._Z15propagateRange1PKjS0_PjPKhjPVb)
        /*00c8*/ 	.short	0x0380
        /*00ca*/ 	.short	0x0030


	//----- nvinfo : EIATTR_SW_WAR
	.align		4
.L_344:
        /*00cc*/ 	.byte	0x04, 0x36
        /*00ce*/ 	.short	(.L_346 - .L_345)
.L_345:
        /*00d0*/ 	.word	0x00000008
.L_346:


//--------------------- .nv.info._Z17assignUniqueRangePjPKhj --------------------------
	.section	.nv.info._Z17assignUniqueRangePjPKhj,"",@"SHT_CUDA_INFO"
	.sectionflags	@""
	.align	4


	//----- nvinfo : EIATTR_CUDA_API_VERSION
	.align		4
        /*0000*/ 	.byte	0x04, 0x37
        /*0002*/ 	.short	(.L_348 - .L_347)
.L_347:
        /*0004*/ 	.word	0x00000082


	//----- nvinfo : EIATTR_KPARAM_INFO
	.align		4
.L_348:
        /*0008*/ 	.byte	0x04, 0x17
        /*000a*/ 	.short	(.L_350 - .L_349)
.L_349:
        /*000c*/ 	.word	0x00000000
        /*0010*/ 	.short	0x0002
        /*0012*/ 	.short	0x0010
        /*0014*/ 	.byte	0x00, 0xf0, 0x11, 0x00


	//----- nvinfo : EIATTR_KPARAM_INFO
	.align		4
.L_350:
        /*0018*/ 	.byte	0x04, 0x17
        /*001a*/ 	.short	(.L_352 - .L_351)
.L_351:
        /*001c*/ 	.word	0x00000000
        /*0020*/ 	.short	0x0001
        /*0022*/ 	.short	0x0008
        /*0024*/ 	.byte	0x00, 0xf5, 0x21, 0x00


	//----- nvinfo : EIATTR_KPARAM_INFO
	.align		4
.L_352:
        /*0028*/ 	.byte	0x04, 0x17
        /*002a*/ 	.short	(.L_354 - .L_353)
.L_353:
        /*002c*/ 	.word	0x00000000
        /*0030*/ 	.short	0x0000
        /*0032*/ 	.short	0x0000
        /*0034*/ 	.byte	0x00, 0xf5, 0x21, 0x00


	//----- nvinfo : EIATTR_SPARSE_MMA_MASK
	.align		4
.L_354:
        /*0038*/ 	.byte	0x03, 0x50
        /*003a*/ 	.short	0x0000


	//----- nvinfo : EIATTR_MAXREG_COUNT
	.align		4
        /*003c*/ 	.byte	0x03, 0x1b
        /*003e*/ 	.short	0x00ff


	//----- nvinfo : EIATTR_EXTERNS
	.align		4
        /*0040*/ 	.byte	0x04, 0x0f
        /*0042*/ 	.short	(.L_356 - .L_355)


	//   ....[0]....
	.align		4
.L_355:
        /*0044*/ 	.word	index@(vprintf)


	//----- nvinfo : EIATTR_MERCURY_ISA_VERSION
	.align		4
.L_356:
        /*0048*/ 	.byte	0x03, 0x5f
        /*004a*/ 	.short	0x0101


	//----- nvinfo : EIATTR_VRC_CTA_INIT_COUNT
	.align		4
        /*004c*/ 	.byte	0x02, 0x4a
	.zero		1
	.zero		1


	//----- nvinfo : EIATTR_SYSCALL_OFFSETS
	.align		4
        /*0050*/ 	.byte	0x04, 0x46
        /*0052*/ 	.short	(.L_358 - .L_357)


	//   ....[0]....
.L_357:
        /*0054*/ 	.word	0x00000200


	//   ....[1]....
        /*0058*/ 	.word	0x000002b0


	//----- nvinfo : EIATTR_EXIT_INSTR_OFFSETS
	.align		4
.L_358:
        /*005c*/ 	.byte	0x04, 0x1c
        /*005e*/ 	.short	(.L_360 - .L_359)


	//   ....[0]....
.L_359:
        /*0060*/ 	.word	0x00000100


	//   ....[1]....
        /*0064*/ 	.word	0x00000220


	//   ....[2]....
        /*0068*/ 	.word	0x000002f0


	//----- nvinfo : EIATTR_CRS_STACK_SIZE
	.align		4
.L_360:
        /*006c*/ 	.byte	0x04, 0x1e
        /*006e*/ 	.short	(.L_362 - .L_361)
.L_361:
        /*0070*/ 	.word	0x00000000


	//----- nvinfo : EIATTR_CBANK_PARAM_SIZE
	.align		4
.L_362:
        /*0074*/ 	.byte	0x03, 0x19
        /*0076*/ 	.short	0x0014


	//----- nvinfo : EIATTR_PARAM_CBANK
	.align		4
        /*0078*/ 	.byte	0x04, 0x0a
        /*007a*/ 	.short	(.L_364 - .L_363)
	.align		4
.L_363:
        /*007c*/ 	.word	index@(.nv.constant0._Z17assignUniqueRangePjPKhj)
        /*0080*/ 	.short	0x0380
        /*0082*/ 	.short	0x0014


	//----- nvinfo : EIATTR_SW_WAR
	.align		4
.L_364:
        /*0084*/ 	.byte	0x04, 0x36
        /*0086*/ 	.short	(.L_366 - .L_365)
.L_365:
        /*0088*/ 	.word	0x00000008
.L_366:


//--------------------- .nv.info._Z17pollForFirstPivotPKhjPjPKjS3_ --------------------------
	.section	.nv.info._Z17pollForFirstPivotPKhjPjPKjS3_,"",@"SHT_CUDA_INFO"
	.sectionflags	@""
	.align	4


	//----- nvinfo : EIATTR_CUDA_API_VERSION
	.align		4
        /*0000*/ 	.byte	0x04, 0x37
        /*0002*/ 	.short	(.L_368 - .L_367)
.L_367:
        /*0004*/ 	.word	0x00000082


	//----- nvinfo : EIATTR_KPARAM_INFO
	.align		4
.L_368:
        /*0008*/ 	.byte	0x04, 0x17
        /*000a*/ 	.short	(.L_370 - .L_369)
.L_369:
        /*000c*/ 	.word	0x00000000
        /*0010*/ 	.short	0x0004
        /*0012*/ 	.short	0x0020
        /*0014*/ 	.byte	0x00, 0xf5, 0x21, 0x00


	//----- nvinfo : EIATTR_KPARAM_INFO
	.align		4
.L_370:
        /*0018*/ 	.byte	0x04, 0x17
        /*001a*/ 	.short	(.L_372 - .L_371)
.L_371:
        /*001c*/ 	.word	0x00000000
        /*0020*/ 	.short	0x0003
        /*0022*/ 	.short	0x0018
        /*0024*/ 	.byte	0x00, 0xf5, 0x21, 0x00


	//----- nvinfo : EIATTR_KPARAM_INFO
	.align		4
.L_372:
        /*0028*/ 	.byte	0x04, 0x17
        /*002a*/ 	.short	(.L_374 - .L_373)
.L_373:
        /*002c*/ 	.word	0x00000000
        /*0030*/ 	.short	0x0002
        /*0032*/ 	.short	0x0010
        /*0034*/ 	.byte	0x00, 0xf5, 0x21, 0x00


	//----- nvinfo : EIATTR_KPARAM_INFO
	.align		4
.L_374:
        /*0038*/ 	.byte	0x04, 0x17
        /*003a*/ 	.short	(.L_376 - .L_375)
.L_375:
        /*003c*/ 	.word	0x00000000
        /*0040*/ 	.short	0x0001
        /*0042*/ 	.short	0x0008
        /*0044*/ 	.byte	0x00, 0xf0, 0x11, 0x00


	//----- nvinfo : EIATTR_KPARAM_INFO
	.align		4
.L_376:
        /*0048*/ 	.byte	0x04, 0x17
        /*004a*/ 	.short	(.L_378 - .L_377)
.L_377:
        /*004c*/ 	.word	0x00000000
        /*0050*/ 	.short	0x0000
        /*0052*/ 	.short	0x0000
        /*0054*/ 	.byte	0x00, 0xf5, 0x21, 0x00


	//----- nvinfo : EIATTR_SPARSE_MMA_MASK
	.align		4
.L_378:
        /*0058*/ 	.byte	0x03, 0x50
        /*005a*/ 	.short	0x0000


	//----- nvinfo : EIATTR_MAXREG_COUNT
	.align		4
        /*005c*/ 	.byte	0x03, 0x1b
        /*005e*/ 	.short	0x00ff


	//----- nvinfo : EIATTR_EXTERNS
	.align		4
        /*0060*/ 	.byte	0x04, 0x0f
        /*0062*/ 	.short	(.L_380 - .L_379)


	//   ....[0]....
	.align		4
.L_379:
        /*0064*/ 	.word	index@(vprintf)


	//----- nvinfo : EIATTR_MERCURY_ISA_VERSION
	.align		4
.L_380:
        /*0068*/ 	.byte	0x03, 0x5f
        /*006a*/ 	.short	0x0101


	//----- nvinfo : EIATTR_VRC_CTA_INIT_COUNT
	.align		4
        /*006c*/ 	.byte	0x02, 0x4a
	.zero		1
	.zero		1


	//----- nvinfo : EIATTR_SYSCALL_OFFSETS
	.align		4
        /*0070*/ 	.byte	0x04, 0x46
        /*0072*/ 	.short	(.L_382 - .L_381)


	//   ....[0]....
.L_381:
        /*0074*/ 	.word	0x000001e0


	//----- nvinfo : EIATTR_EXIT_INSTR_OFFSETS
	.align		4
.L_382:
        /*0078*/ 	.byte	0x04, 0x1c
        /*007a*/ 	.short	(.L_384 - .L_383)


	//   ....[0]....
.L_383:
        /*007c*/ 	.word	0x00000100


	//   ....[1]....
        /*0080*/ 	.word	0x00000200


	//   ....[2]....
        /*0084*/ 	.word	0x000003e0


	//   ....[3]....
        /*0088*/ 	.word	0x00000400


	//----- nvinfo : EIATTR_CRS_STACK_SIZE
	.align		4
.L_384:
        /*008c*/ 	.byte	0x04, 0x1e
        /*008e*/ 	.short	(.L_386 - .L_385)
.L_385:
        /*0090*/ 	.word	0x00000000


	//----- nvinfo : EIATTR_CBANK_PARAM_SIZE
	.align		4
.L_386:
        /*0094*/ 	.byte	0x03, 0x19
        /*0096*/ 	.short	0x0028


	//----- nvinfo : EIATTR_PARAM_CBANK
	.align		4
        /*0098*/ 	.byte	0x04, 0x0a
        /*009a*/ 	.short	(.L_388 - .L_387)
	.align		4
.L_387:
        /*009c*/ 	.word	index@(.nv.constant0._Z17pollForFirstPivotPKhjPjPKjS3_)
        /*00a0*/ 	.short	0x0380
        /*00a2*/ 	.short	0x0028


	//----- nvinfo : EIATTR_SW_WAR
	.align		4
.L_388:
        /*00a4*/ 	.byte	0x04, 0x36
        /*00a6*/ 	.short	(.L_390 - .L_389)
.L_389:
        /*00a8*/ 	.word	0x00000008
.L_390:


//--------------------- .nv.callgraph             --------------------------
	.section	.nv.callgraph,"",@"SHT_CUDA_CALLGRAPH"
	.align	4
	.sectionentsize	8
	.align		4
        /*0000*/ 	.word	0x00000000
	.align		4
        /*0004*/ 	.word	0xffffffff
	.align		4
        /*0008*/ 	.word	index@(_Z13pollForPivotsPKjPKhjPjiS0_S0_)
	.align		4
        /*000c*/ 	.word	index@(vprintf)
	.align		4
        /*0010*/ 	.word	index@(_Z5trim2PKjPhS0_S0_S0_S0_j)
	.align		4
        /*0014*/ 	.word	index@(vprintf)
	.align		4
        /*0018*/ 	.word	index@(_Z6updatePjPhjPVb)
	.align		4
        /*001c*/ 	.word	index@(vprintf)
	.align		4
        /*0020*/ 	.word	index@(_Z16selectFirstPivotPhjPKj)
	.align		4
        /*0024*/ 	.word	index@(vprintf)
	.align		4
        /*0028*/ 	.word	index@(_Z3bwdPKjS0_S0_PhjPVb)
	.align		4
        /*002c*/ 	.word	index@(vprintf)
	.align		4
        /*0030*/ 	.word	index@(_Z3fwdPKjS0_S0_PhjPVb)
	.align		4
        /*0034*/ 	.word	index@(vprintf)
	.align		4
        /*0038*/ 	.word	index@(_Z5trim1PKjPhS0_S0_S0_S0_jPVb)
	.align		4
        /*003c*/ 	.word	index@(vprintf)
	.align		4
        /*0040*/ 	.word	index@(_Z12selectPivotsPKjPhjS0_i)
	.align		4
        /*0044*/ 	.word	index@(vprintf)
	.align		4
        /*0048*/ 	.word	index@(_Z15propagateRange2PjPKhjPVb)
	.align		4
        /*004c*/ 	.word	index@(vprintf)
	.align		4
        /*0050*/ 	.word	index@(_Z15propagateRange1PKjS0_PjPKhjPVb)
	.align		4
        /*0054*/ 	.word	index@(vprintf)
	.align		4
        /*0058*/ 	.word	index@(_Z17assignUniqueRangePjPKhj)
	.align		4
        /*005c*/ 	.word	index@(vprintf)
	.align		4
        /*0060*/ 	.word	index@(_Z17pollForFirstPivotPKhjPjPKjS3_)
	.align		4
        /*0064*/ 	.word	index@(vprintf)
	.align		4
        /*0068*/ 	.word	0x00000000
	.align		4
        /*006c*/ 	.word	0xfffffffe
	.align		4
        /*0070*/ 	.word	0x00000000
	.align		4
        /*0074*/ 	.word	0xfffffffd
	.align		4
        /*0078*/ 	.word	0x00000000
	.align		4
        /*007c*/ 	.word	0xfffffffc


//--------------------- .nv.constant4             --------------------------
	.section	.nv.constant4,"a",@progbits
	.align	8
	.align		8
.nv.constant4:
        /*0000*/ 	.dword	vprintf
	.align		8
        /*0008*/ 	.dword	$str
	.align		8
        /*0010*/ 	.dword	$str$1
	.align		8
        /*0018*/ 	.dword	$str$2
	.align		8
        /*0020*/ 	.dword	$str$3
	.align		8
        /*0028*/ 	.dword	$str$4
	.align		8
        /*0030*/ 	.dword	$str$5
	.align		8
        /*0038*/ 	.dword	$str$6
	.align		8
        /*0040*/ 	.dword	$str$7
	.align		8
        /*0048*/ 	.dword	$str$8
	.align		8
        /*0050*/ 	.dword	$str$9
	.align		8
        /*0058*/ 	.dword	$str$10
	.align		8
        /*0060*/ 	.dword	$str$11
	.align		8
        /*0068*/ 	.dword	$str$12
	.align		8
        /*0070*/ 	.dword	$str$13
	.align		8
        /*0078*/ 	.dword	$str$14
	.align		8
        /*0080*/ 	.dword	$str$15
	.align		8
        /*0088*/ 	.dword	$str$16
	.align		8
        /*0090*/ 	.dword	$str$17
	.align		8
        /*0098*/ 	.dword	$str$18
	.align		8
        /*00a0*/ 	.dword	$str$19
	.align		8
        /*00a8*/ 	.dword	$str$20
	.align		8
        /*00b0*/ 	.dword	$str$21
	.align		8
        /*00b8*/ 	.dword	$str$22


//--------------------- .text._Z13pollForPivotsPKjPKhjPjiS0_S0_ --------------------------
	.section	.text._Z13pollForPivotsPKjPKhjPjiS0_S0_,"ax",@progbits
	.align	128
        .global         _Z13pollForPivotsPKjPKhjPjiS0_S0_
        .type           _Z13pollForPivotsPKjPKhjPjiS0_S0_,@function
        .size           _Z13pollForPivotsPKjPKhjPjiS0_S0_,(.L_x_161 - _Z13pollForPivotsPKjPKhjPjiS0_S0_)
        .other          _Z13pollForPivotsPKjPKhjPjiS0_S0_,@"STO_CUDA_ENTRY STV_DEFAULT"
_Z13pollForPivotsPKjPKhjPjiS0_S0_:
.text._Z13pollForPivotsPKjPKhjPjiS0_S0_:
[----:B------:R-:W0:Y:S01]  /*0000*/  LDC R1, c[0x0][0x37c] ;  /* 0x0000df00ff017b82 */ /* 0x000e220000000800 */
[----:B------:R-:W1:Y:S07]  /*0010*/  S2R R0, SR_TID.X ;  /* 0x0000000000007919 */ /* 0x000e6e0000002100 */
[----:B------:R-:W-:Y:S01]  /*0020*/  S2UR UR4, SR_CTAID.Y ;  /* 0x00000000000479c3 */ /* 0x000fe20000002600 */
[----:B------:R-:W2:Y:S01]  /*0030*/  LDCU UR7, c[0x0][0x2fc] ;  /* 0x00005f80ff0777ac */ /* 0x000ea20008000800 */
[----:B0-----:R-:W-:Y:S01]  /*0040*/  IADD3 R1, PT, PT, R1, -0x8, RZ ;  /* 0xfffffff801017810 */ /* 0x001fe20007ffe0ff */
[----:B------:R-:W0:Y:S05]  /*0050*/  LDCU UR5, c[0x0][0x370] ;  /* 0x00006e00ff0577ac */ /* 0x000e2a0008000800 */
[----:B------:R-:W0:Y:S01]  /*0060*/  S2UR UR6, SR_CTAID.X ;  /* 0x00000000000679c3 */ /* 0x000e220000002500 */
[----:B------:R-:W3:Y:S07]  /*0070*/  LDCU UR8, c[0x0][0x390] ;  /* 0x00007200ff0877ac */ /* 0x000eee0008000800 */
[----:B------:R-:W1:Y:S01]  /*0080*/  LDC R17, c[0x0][0x360] ;  /* 0x0000d800ff117b82 */ /* 0x000e620000000800 */
[----:B0-----:R-:W-:Y:S01]  /*0090*/  UIMAD UR4, UR4, UR5, UR6 ;  /* 0x00000005040472a4 */ /* 0x001fe2000f8e0206 */
[----:B------:R-:W0:Y:S05]  /*00a0*/  LDCU UR5, c[0x0][0x2f8] ;  /* 0x00005f00ff0577ac */ /* 0x000e2a0008000800 */
[----:B-1----:R-:W-:-:S05]  /*00b0*/  IMAD R17, R17, UR4, R0 ;  /* 0x0000000411117c24 */ /* 0x002fca000f8e0200 */
[----:B------:R-:W-:-:S04]  /*00c0*/  IADD3 R16, PT, PT, R17, 0x1, RZ ;  /* 0x0000000111107810 */ /* 0x000fc80007ffe0ff */
[----:B---3--:R-:W-:Y:S02]  /*00d0*/  ISETP.GT.U32.AND P0, PT, R16, UR8, PT ;  /* 0x0000000810007c0c */ /* 0x008fe4000bf04070 */
[----:B0-----:R-:W-:-:S05]  /*00e0*/  IADD3 R6, P1, PT, R1, UR5, RZ ;  /* 0x0000000501067c10 */ /* 0x001fca000ff3e0ff */
[----:B--2---:R-:W-:-:S06]  /*00f0*/  IMAD.X R7, RZ, RZ, UR7, P1 ;  /* 0x00000007ff077e24 */ /* 0x004fcc00088e06ff */
[----:B------:R-:W-:Y:S05]  /*0100*/  @P0 EXIT ;  /* 0x000000000000094d */ /* 0x000fea0003800000 */
[----:B------:R-:W0:Y:S01]  /*0110*/  LDCU.64 UR4, c[0x0][0x388] ;  /* 0x00007100ff0477ac */ /* 0x000e220008000a00 */
[----:B------:R-:W1:Y:S01]  /*0120*/  LDCU.64 UR36, c[0x0][0x358] ;  /* 0x00006b00ff2477ac */ /* 0x000e620008000a00 */
[----:B0-----:R-:W-:-:S04]  /*0130*/  IADD3 R10, P0, PT, R16, UR4, RZ ;  /* 0x00000004100a7c10 */ /* 0x001fc8000ff1e0ff */
[----:B------:R-:W-:Y:S01]  /*0140*/  IADD3.X R11, PT, PT, RZ, UR5, RZ, P0, !PT ;  /* 0x00000005ff0b7c10 */ /* 0x000fe200087fe4ff */
[----:B------:R-:W0:Y:S04]  /*0150*/  LDCU.64 UR4, c[0x4][0x8] ;  /* 0x01000100ff0477ac */ /* 0x000e280008000a00 */
[----:B-1----:R-:W2:Y:S01]  /*0160*/  LDG.E.U8 R2, desc[UR36][R10.64] ;  /* 0x000000240a027981 */ /* 0x002ea2000c1e1100 */
[----:B------:R-:W-:-:S04]  /*0170*/  MOV R0, 0x0 ;  /* 0x0000000000007802 */ /* 0x000fc80000000f00 */
[----:B------:R1:W3:Y:S01]  /*0180*/  LDC.64 R8, c[0x4][R0] ;  /* 0x0100000000087b82 */ /* 0x0002e20000000a00 */
[----:B0-----:R-:W-:Y:S01]  /*0190*/  IMAD.U32 R4, RZ, RZ, UR4 ;  /* 0x00000004ff047e24 */ /* 0x001fe2000f8e00ff */
[----:B------:R-:W-:Y:S02]  /*01a0*/  MOV R5, UR5 ;  /* 0x0000000500057c02 */ /* 0x000fe40008000f00 */
[----:B--2---:R-:W-:-:S05]  /*01b0*/  LOP3.LUT R2, R2, 0x10, RZ, 0xc0, !PT ;  /* 0x0000001002027812 */ /* 0x004fca00078ec0ff */
[----:B---3--:R1:W-:Y:S02]  /*01c0*/  STL [R1], R2 ;  /* 0x0000000201007387 */ /* 0x0083e40000100800 */
[----:B------:R-:W-:-:S07]  /*01d0*/  LEPC R20, `(.L_x_0) ;  /* 0x000000001014794e */ /* 0x000fce0000000000 */
[----:B-1----:R-:W-:Y:S05]  /*01e0*/  CALL.ABS.NOINC R8 ;  /* 0x0000000008007343 */ /* 0x002fea0003c00000 */
.L_x_0:
[----:B------:R-:W-:-:S13]  /*01f0*/  ISETP.NE.AND P0, PT, R2, RZ, PT ;  /* 0x000000ff0200720c */ /* 0x000fda0003f05270 */
[----:B------:R-:W-:Y:S05]  /*0200*/  @P0 EXIT ;  /* 0x000000000000094d */ /* 0x000fea0003800000 */
[----:B------:R-:W0:Y:S01]  /*0210*/  LDC.64 R2, c[0x0][0x380] ;  /* 0x0000e000ff027b82 */ /* 0x000e220000000a00 */
[----:B------:R-:W1:Y:S07]  /*0220*/  LDCU UR4, c[0x0][0x3a0] ;  /* 0x00007400ff0477ac */ /* 0x000e6e0008000800 */
[----:B------:R-:W2:Y:S01]  /*0230*/  LDC.64 R12, c[0x0][0x3a8] ;  /* 0x0000ea00ff0c7b82 */ /* 0x000ea20000000a00 */
[----:B0-----:R-:W-:-:S06]  /*0240*/  IMAD.WIDE.U32 R2, R16, 0x4, R2 ;  /* 0x0000000410027825 */ /* 0x001fcc00078e0002 */
[----:B------:R-:W3:Y:S01]  /*0250*/  LDG.E R2, desc[UR36][R2.64] ;  /* 0x0000002402027981 */ /* 0x000ee2000c1e1900 */
[----:B-1----:R-:W0:Y:S01]  /*0260*/  I2F.U32.RP R0, UR4 ;  /* 0x0000000400007d06 */ /* 0x002e220008209000 */
[----:B------:R-:W-:-:S07]  /*0270*/  ISETP.NE.U32.AND P1, PT, RZ, UR4, PT ;  /* 0x00000004ff007c0c */ /* 0x000fce000bf25070 */
[----:B0-----:R-:W0:Y:S02]  /*0280*/  MUFU.RCP R0, R0 ;  /* 0x0000000000007308 */ /* 0x001e240000001000 */
[----:B0-----:R-:W-:-:S06]  /*0290*/  VIADD R4, R0, 0xffffffe ;  /* 0x0ffffffe00047836 */ /* 0x001fcc0000000000 */
[----:B------:R0:W1:Y:S02]  /*02a0*/  F2I.FTZ.U32.TRUNC.NTZ R5, R4 ;  /* 0x0000000400057305 */ /* 0x000064000021f000 */
[----:B0-----:R-:W-:Y:S01]  /*02b0*/  HFMA2 R4, -RZ, RZ, 0, 0 ;  /* 0x00000000ff047431 */ /* 0x001fe200000001ff */
[----:B-1----:R-:W-:-:S05]  /*02c0*/  IADD3 R7, PT, PT, RZ, -R5, RZ ;  /* 0x80000005ff077210 */ /* 0x002fca0007ffe0ff */
[----:B------:R-:W-:-:S04]  /*02d0*/  IMAD R7, R7, UR4, RZ ;  /* 0x0000000407077c24 */ /* 0x000fc8000f8e02ff */
[----:B------:R-:W-:-:S06]  /*02e0*/  IMAD.HI.U32 R5, R5, R7, R4 ;  /* 0x0000000705057227 */ /* 0x000fcc00078e0004 */
[----:B---3--:R-:W-:-:S04]  /*02f0*/  IMAD.HI.U32 R5, R5, R2, RZ ;  /* 0x0000000205057227 */ /* 0x008fc800078e00ff */
[----:B------:R-:W-:-:S04]  /*0300*/  IMAD.MOV R5, RZ, RZ, -R5 ;  /* 0x000000ffff057224 */ /* 0x000fc800078e0a05 */
[----:B------:R-:W-:Y:S02]  /*0310*/  IMAD R5, R5, UR4, R2 ;  /* 0x0000000405057c24 */ /* 0x000fe4000f8e0202 */
[----:B------:R-:W0:Y:S03]  /*0320*/  LDC.64 R2, c[0x0][0x398] ;  /* 0x0000e600ff027b82 */ /* 0x000e260000000a00 */
[----:B------:R-:W-:-:S13]  /*0330*/  ISETP.GE.U32.AND P0, PT, R5, UR4, PT ;  /* 0x0000000405007c0c */ /* 0x000fda000bf06070 */
[----:B------:R-:W-:-:S04]  /*0340*/  @P0 IADD3 R5, PT, PT, R5, -UR4, RZ ;  /* 0x8000000405050c10 */ /* 0x000fc8000fffe0ff */
[----:B------:R-:W-:-:S13]  /*0350*/  ISETP.GE.U32.AND P0, PT, R5, UR4, PT ;  /* 0x0000000405007c0c */ /* 0x000fda000bf06070 */
[----:B------:R-:W-:Y:S02]  /*0360*/  @P0 IADD3 R5, PT, PT, R5, -UR4, RZ ;  /* 0x8000000405050c10 */ /* 0x000fe4000fffe0ff */
[----:B------:R-:W-:-:S05]  /*0370*/  @!P1 LOP3.LUT R5, RZ, UR4, RZ, 0x33, !PT ;  /* 0x00000004ff059c12 */ /* 0x000fca000f8e33ff */
[----:B0-----:R-:W-:Y:S02]  /*0380*/  IMAD.WIDE.U32 R2, R5, 0x4, R2 ;  /* 0x0000000405027825 */ /* 0x001fe400078e0002 */
[----:B------:R-:W0:Y:S03]  /*0390*/  LDC.64 R4, c[0x0][0x3b0] ;  /* 0x0000ec00ff047b82 */ /* 0x000e260000000a00 */
[----:B------:R-:W3:Y:S01]  /*03a0*/  LDG.E R11, desc[UR36][R2.64] ;  /* 0x00000024020b7981 */ /* 0x000ee2000c1e1900 */
[----:B------:R-:W-:Y:S02]  /*03b0*/  VIADD R21, R17, 0x2 ;  /* 0x0000000211157836 */ /* 0x000fe40000000000 */
[----:B--2---:R-:W-:-:S04]  /*03c0*/  IMAD.WIDE.U32 R6, R16, 0x4, R12 ;  /* 0x0000000410067825 */ /* 0x004fc800078e000c */
[C---:B------:R-:W-:Y:S02]  /*03d0*/  IMAD.WIDE.U32 R18, R21.reuse, 0x4, R12 ;  /* 0x0000000415127825 */ /* 0x040fe400078e000c */
[----:B------:R-:W2:Y:S04]  /*03e0*/  LDG.E R7, desc[UR36][R6.64] ;  /* 0x0000002406077981 */ /* 0x000ea8000c1e1900 */
[----:B------:R-:W2:Y:S01]  /*03f0*/  LDG.E R0, desc[UR36][R18.64] ;  /* 0x0000002412007981 */ /* 0x000ea2000c1e1900 */
[----:B0-----:R-:W-:-:S04]  /*0400*/  IMAD.WIDE.U32 R20, R21, 0x4, R4 ;  /* 0x0000000415147825 */ /* 0x001fc800078e0004 */
[----:B------:R-:W-:Y:S02]  /*0410*/  IMAD.WIDE.U32 R8, R16, 0x4, R4 ;  /* 0x0000000410087825 */ /* 0x000fe400078e0004 */
[----:B------:R-:W4:Y:S04]  /*0420*/  LDG.E R20, desc[UR36][R20.64] ;  /* 0x0000002414147981 */ /* 0x000f28000c1e1900 */
[----:B------:R-:W4:Y:S01]  /*0430*/  LDG.E R9, desc[UR36][R8.64] ;  /* 0x0000002408097981 */ /* 0x000f22000c1e1900 */
[C---:B---3--:R-:W-:Y:S01]  /*0440*/  IADD3 R17, PT, PT, R11.reuse, 0x1, RZ ;  /* 0x000000010b117810 */ /* 0x048fe20007ffe0ff */
[----:B------:R-:W-:-:S04]  /*0450*/  IMAD.WIDE.U32 R14, R11, 0x4, R12 ;  /* 0x000000040b0e7825 */ /* 0x000fc800078e000c */
[----:B------:R-:W-:Y:S02]  /*0460*/  IMAD.WIDE.U32 R10, R11, 0x4, R4 ;  /* 0x000000040b0a7825 */ /* 0x000fe400078e0004 */
[----:B------:R-:W3:Y:S02]  /*0470*/  LDG.E R15, desc[UR36][R14.64] ;  /* 0x000000240e0f7981 */ /* 0x000ee4000c1e1900 */
[C---:B------:R-:W-:Y:S02]  /*0480*/  IMAD.WIDE.U32 R12, R17.reuse, 0x4, R12 ;  /* 0x00000004110c7825 */ /* 0x040fe400078e000c */
[----:B------:R-:W5:Y:S02]  /*0490*/  LDG.E R11, desc[UR36][R10.64] ;  /* 0x000000240a0b7981 */ /* 0x000f64000c1e1900 */
[----:B------:R-:W-:Y:S02]  /*04a0*/  IMAD.WIDE.U32 R4, R17, 0x4, R4 ;  /* 0x0000000411047825 */ /* 0x000fe400078e0004 */
[----:B------:R-:W3:Y:S04]  /*04b0*/  LDG.E R12, desc[UR36][R12.64] ;  /* 0x000000240c0c7981 */ /* 0x000ee8000c1e1900 */
[----:B------:R-:W5:Y:S01]  /*04c0*/  LDG.E R4, desc[UR36][R4.64] ;  /* 0x0000002404047981 */ /* 0x000f62000c1e1900 */
[----:B--2---:R-:W-:Y:S01]  /*04d0*/  IMAD.IADD R7, R0, 0x1, -R7 ;  /* 0x0000000100077824 */ /* 0x004fe200078e0a07 */
[----:B----4-:R-:W-:-:S05]  /*04e0*/  IADD3 R6, PT, PT, R20, -R9, RZ ;  /* 0x8000000914067210 */ /* 0x010fca0007ffe0ff */
[----:B------:R-:W-:Y:S01]  /*04f0*/  IMAD R7, R7, R6, RZ ;  /* 0x0000000607077224 */ /* 0x000fe200078e02ff */
[----:B---3--:R-:W-:Y:S02]  /*0500*/  IADD3 R15, PT, PT, R12, -R15, RZ ;  /* 0x8000000f0c0f7210 */ /* 0x008fe40007ffe0ff */
[----:B-----5:R-:W-:-:S05]  /*0510*/  IADD3 R0, PT, PT, R4, -R11, RZ ;  /* 0x8000000b04007210 */ /* 0x020fca0007ffe0ff */
[----:B------:R-:W-:-:S05]  /*0520*/  IMAD R0, R15, R0, RZ ;  /* 0x000000000f007224 */ /* 0x000fca00078e02ff */
[----:B------:R-:W-:-:S13]  /*0530*/  ISETP.GT.U32.AND P0, PT, R7, R0, PT ;  /* 0x000000000700720c */ /* 0x000fda0003f04070 */
[----:B------:R-:W-:Y:S05]  /*0540*/  @!P0 EXIT ;  /* 0x000000000000894d */ /* 0x000fea0003800000 */
[----:B------:R-:W-:Y:S01]  /*0550*/  STG.E desc[UR36][R2.64], R16 ;  /* 0x0000001002007986 */ /* 0x000fe2000c101924 */
[----:B------:R-:W-:Y:S05]  /*0560*/  EXIT ;  /* 0x000000000000794d */ /* 0x000fea0003800000 */
.L_x_1:
[----:B------:R-:W-:-:S00]  /*0570*/  BRA `(.L_x_1) ;  /* 0xfffffffc00fc7947 */ /* 0x000fc0000383ffff */
[----:B------:R-:W-:-:S00]  /*0580*/  NOP ;  /* 0x0000000000007918 */ /* 0x000fc00000000000 */
[----:B------:R-:W-:-:S00]  /*0590*/  NOP ;  /* 0x0000000000007918 */ /* 0x000fc00000000000 */
[----:B------:R-:W-:-:S00]  /*05a0*/  NOP ;  /* 0x0000000000007918 */ /* 0x000fc00000000000 */
[----:B------:R-:W-:-:S00]  /*05b0*/  NOP ;  /* 0x0000000000007918 */ /* 0x000fc00000000000 */
[----:B------:R-:W-:-:S00]  /*05c0*/  NOP ;  /* 0x0000000000007918 */ /* 0x000fc00000000000 */
[----:B------:R-:W-:-:S00]  /*05d0*/  NOP ;  /* 0x0000000000007918 */ /* 0x000fc00000000000 */
[----:B------:R-:W-:-:S00]  /*05e0*/  NOP ;  /* 0x0000000000007918 */ /* 0x000fc00000000000 */
[----:B------:R-:W-:-:S00]  /*05f0*/  NOP ;  /* 0x0000000000007918 */ /* 0x000fc00000000000 */
.L_x_161:


//--------------------- .text._Z5trim2PKjPhS0_S0_S0_S0_j --------------------------
	.section	.text._Z5trim2PKjPhS0_S0_S0_S0_j,"ax",@progbits
	.align	128
        .global         _Z5trim2PKjPhS0_S0_S0_S0_j
        .type           _Z5trim2PKjPhS0_S0_S0_S0_j,@function
        .size           _Z5trim2PKjPhS0_S0_S0_S0_j,(.L_x_162 - _Z5trim2PKjPhS0_S0_S0_S0_j)
        .other          _Z5trim2PKjPhS0_S0_S0_S0_j,@"STO_CUDA_ENTRY STV_DEFAULT"
_Z5trim2PKjPhS0_S0_S0_S0_j:
.text._Z5trim2PKjPhS0_S0_S0_S0_j:
[----:B------:R-:W0:Y:S01]  /*0000*/  LDC R1, c[0x0][0x37c] ;  /* 0x0000df00ff017b82 */ /* 0x000e220000000800 */
[----:B------:R-:W1:Y:S07]  /*0010*/  S2R R0, SR_TID.X ;  /* 0x0000000000007919 */ /* 0x000e6e0000002100 */
[----:B------:R-:W-:Y:S01]  /*0020*/  S2UR UR4, SR_CTAID.Y ;  /* 0x00000000000479c3 */ /* 0x000fe20000002600 */
[----:B------:R-:W2:Y:S01]  /*0030*/  LDCU UR7, c[0x0][0x2fc] ;  /* 0x00005f80ff0777ac */ /* 0x000ea20008000800 */
[----:B0-----:R-:W-:Y:S01]  /*0040*/  VIADD R1, R1, 0xffffffe8 ;  /* 0xffffffe801017836 */ /* 0x001fe20000000000 */
[----:B------:R-:W0:Y:S05]  /*0050*/  LDCU UR5, c[0x0][0x370] ;  /* 0x00006e00ff0577ac */ /* 0x000e2a0008000800 */
[----:B------:R-:W0:Y:S01]  /*0060*/  S2UR UR6, SR_CTAID.X ;  /* 0x00000000000679c3 */ /* 0x000e220000002500 */
[----:B------:R-:W3:Y:S07]  /*0070*/  LDCU UR8, c[0x0][0x3b0] ;  /* 0x00007600ff0877ac */ /* 0x000eee0008000800 */
[----:B------:R-:W1:Y:S01]  /*0080*/  LDC R17, c[0x0][0x360] ;  /* 0x0000d800ff117b82 */ /* 0x000e620000000800 */
[----:B0-----:R-:W-:Y:S01]  /*0090*/  UIMAD UR4, UR4, UR5, UR6 ;  /* 0x00000005040472a4 */ /* 0x001fe2000f8e0206 */
[----:B------:R-:W0:Y:S05]  /*00a0*/  LDCU UR5, c[0x0][0x2f8] ;  /* 0x00005f00ff0577ac */ /* 0x000e2a0008000800 */
[----:B-1----:R-:W-:-:S04]  /*00b0*/  IMAD R17, R17, UR4, R0 ;  /* 0x0000000411117c24 */ /* 0x002fc8000f8e0200 */
[----:B------:R-:W-:-:S05]  /*00c0*/  VIADD R26, R17, 0x1 ;  /* 0x00000001111a7836 */ /* 0x000fca0000000000 */
[----:B---3--:R-:W-:Y:S02]  /*00d0*/  ISETP.GT.U32.AND P0, PT, R26, UR8, PT ;  /* 0x000000081a007c0c */ /* 0x008fe4000bf04070 */
[----:B0-----:R-:W-:-:S05]  /*00e0*/  IADD3 R24, P1, PT, R1, UR5, RZ ;  /* 0x0000000501187c10 */ /* 0x001fca000ff3e0ff */
[----:B--2---:R-:W-:-:S06]  /*00f0*/  IMAD.X R2, RZ, RZ, UR7, P1 ;  /* 0x00000007ff027e24 */ /* 0x004fcc00088e06ff */
[----:B------:R-:W-:Y:S05]  /*0100*/  @P0 EXIT ;  /* 0x000000000000094d */ /* 0x000fea0003800000 */
[----:B------:R-:W0:Y:S01]  /*0110*/  LDCU.64 UR4, c[0x0][0x388] ;  /* 0x00007100ff0477ac */ /* 0x000e220008000a00 */
[----:B------:R-:W1:Y:S01]  /*0120*/  LDCU.64 UR36, c[0x0][0x358] ;  /* 0x00006b00ff2477ac */ /* 0x000e620008000a00 */
[----:B------:R-:W-:Y:S01]  /*0130*/  MOV R0, 0x0 ;  /* 0x0000000000007802 */ /* 0x000fe20000000f00 */
[----:B------:R-:W2:Y:S01]  /*0140*/  LDCU.64 UR38, c[0x0][0x388] ;  /* 0x00007100ff2677ac */ /* 0x000ea20008000a00 */
[----:B------:R-:W3:Y:S01]  /*0150*/  LDCU.64 UR40, c[0x0][0x388] ;  /* 0x00007100ff2877ac */ /* 0x000ee20008000a00 */
[----:B------:R-:W4:Y:S01]  /*0160*/  LDCU.64 UR42, c[0x0][0x3a0] ;  /* 0x00007400ff2a77ac */ /* 0x000f220008000a00 */
[----:B0-----:R-:W-:Y:S01]  /*0170*/  IADD3 R22, P0, PT, R26, UR4, RZ ;  /* 0x000000041a167c10 */ /* 0x001fe2000ff1e0ff */
[----:B------:R-:W0:Y:S04]  /*0180*/  LDCU.64 UR44, c[0x0][0x390] ;  /* 0x00007200ff2c77ac */ /* 0x000e280008000a00 */
[----:B------:R-:W-:Y:S01]  /*0190*/  IMAD.X R23, RZ, RZ, UR5, P0 ;  /* 0x00000005ff177e24 */ /* 0x000fe200080e06ff */
[----:B------:R0:W0:Y:S01]  /*01a0*/  LDC.64 R8, c[0x4][R0] ;  /* 0x0100000000087b82 */ /* 0x0000220000000a00 */
[----:B------:R-:W5:Y:S03]  /*01b0*/  LDCU.64 UR4, c[0x4][0x8] ;  /* 0x01000100ff0477ac */ /* 0x000f660008000a00 */
[----:B-1----:R-:W2:Y:S01]  /*01c0*/  LDG.E.U8 R16, desc[UR36][R22.64] ;  /* 0x0000002416107981 */ /* 0x002ea2000c1e1100 */
[----:B------:R-:W-:-:S05]  /*01d0*/  IADD3 R6, P0, PT, R24, 0x8, RZ ;  /* 0x0000000818067810 */ /* 0x000fca0007f1e0ff */
[----:B------:R-:W-:Y:S02]  /*01e0*/  IMAD.X R7, RZ, RZ, R2, P0 ;  /* 0x000000ffff077224 */ /* 0x000fe400000e0602 */
[----:B-----5:R-:W-:Y:S02]  /*01f0*/  IMAD.U32 R4, RZ, RZ, UR4 ;  /* 0x00000004ff047e24 */ /* 0x020fe4000f8e00ff */
[----:B------:R-:W-:Y:S01]  /*0200*/  IMAD.U32 R5, RZ, RZ, UR5 ;  /* 0x00000005ff057e24 */ /* 0x000fe2000f8e00ff */
[----:B--2---:R-:W-:-:S05]  /*0210*/  LOP3.LUT R16, R16, 0x10, RZ, 0xc0, !PT ;  /* 0x0000001010107812 */ /* 0x004fca00078ec0ff */
[----:B0--34-:R1:W-:Y:S02]  /*0220*/  STL [R1+0x8], R16 ;  /* 0x0000081001007387 */ /* 0x0193e40000100800 */
[----:B------:R-:W-:-:S07]  /*0230*/  LEPC R20, `(.L_x_2) ;  /* 0x000000001014794e */ /* 0x000fce0000000000 */
[----:B-1----:R-:W-:Y:S05]  /*0240*/  CALL.ABS.NOINC R8 ;  /* 0x0000000008007343 */ /* 0x002fea0003c00000 */
.L_x_2:
[----:B------:R-:W-:-:S13]  /*0250*/  ISETP.NE.AND P0, PT, R16, RZ, PT ;  /* 0x000000ff1000720c */ /* 0x000fda0003f05270 */
[----:B------:R-:W-:Y:S05]  /*0260*/  @P0 EXIT ;  /* 0x000000000000094d */ /* 0x000fea0003800000 */
[----:B------:R-:W0:Y:S01]  /*0270*/  LDC.64 R18, c[0x0][0x3a8] ;  /* 0x0000ea00ff127b82 */ /* 0x000e220000000a00 */
[----:B------:R-:W-:-:S07]  /*0280*/  VIADD R3, R17, 0x2 ;  /* 0x0000000211037836 */ /* 0x000fce0000000000 */
[----:B------:R-:W1:Y:S08]  /*0290*/  LDC.64 R28, c[0x0][0x380] ;  /* 0x0000e000ff1c7b82 */ /* 0x000e700000000a00 */
[----:B------:R-:W2:Y:S01]  /*02a0*/  LDC.64 R16, c[0x0][0x398] ;  /* 0x0000e600ff107b82 */ /* 0x000ea20000000a00 */
[----:B0-----:R-:W-:-:S04]  /*02b0*/  IMAD.WIDE.U32 R32, R26, 0x4, R18 ;  /* 0x000000041a207825 */ /* 0x001fc800078e0012 */
[----:B------:R-:W-:Y:S02]  /*02c0*/  IMAD.WIDE.U32 R18, R3, 0x4, R18 ;  /* 0x0000000403127825 */ /* 0x000fe400078e0012 */
[----:B------:R-:W3:Y:S04]  /*02d0*/  LDG.E R32, desc[UR36][R32.64] ;  /* 0x0000002420207981 */ /* 0x000ee8000c1e1900 */
[----:B------:R-:W3:Y:S01]  /*02e0*/  LDG.E R5, desc[UR36][R18.64] ;  /* 0x0000002412057981 */ /* 0x000ee2000c1e1900 */
[----:B-1----:R-:W-:-:S06]  /*02f0*/  IMAD.WIDE.U32 R28, R26, 0x4, R28 ;  /* 0x000000041a1c7825 */ /* 0x002fcc00078e001c */
[----:B------:R0:W5:Y:S01]  /*0300*/  LDG.E R28, desc[UR36][R28.64] ;  /* 0x000000241c1c7981 */ /* 0x000162000c1e1900 */
[----:B------:R-:W-:Y:S04]  /*0310*/  BSSY.RECONVERGENT B9, `(.L_x_3) ;  /* 0x000012d000097945 */ /* 0x000fe80003800200 */
[----:B------:R-:W-:Y:S01]  /*0320*/  BSSY.RELIABLE B6, `(.L_x_4) ;  /* 0x0000033000067945 */ /* 0x000fe20003800100 */
[----:B------:R-:W-:Y:S01]  /*0330*/  PLOP3.LUT P0, PT, PT, PT, PT, 0x8, 0x80 ;  /* 0x000000000080781c */ /* 0x000fe20003f0e170 */
[----:B--2---:R-:W-:-:S04]  /*0340*/  IMAD.WIDE.U32 R16, R3, 0x4, R16 ;  /* 0x0000000403107825 */ /* 0x004fc800078e0010 */
[----:B------:R-:W-:Y:S02]  /*0350*/  IMAD.MOV.U32 R27, RZ, RZ, RZ ;  /* 0x000000ffff1b7224 */ /* 0x000fe400078e00ff */
[----:B---3--:R-:W-:-:S05]  /*0360*/  IMAD.IADD R34, R5, 0x1, -R32 ;  /* 0x0000000105227824 */ /* 0x008fca00078e0a20 */
[----:B------:R-:W-:-:S13]  /*0370*/  ISETP.NE.AND P1, PT, R34, RZ, PT ;  /* 0x000000ff2200720c */ /* 0x000fda0003f25270 */
[----:B0-----:R-:W-:Y:S05]  /*0380*/  @!P1 BRA `(.L_x_5) ;  /* 0x0000000000b09947 */ /* 0x001fea0003800000 */
[----:B------:R-:W-:Y:S01]  /*0390*/  BSSY.RELIABLE B10, `(.L_x_6) ;  /* 0x000002a0000a7945 */ /* 0x000fe20003800100 */
[----:B------:R-:W-:Y:S02]  /*03a0*/  IMAD.MOV.U32 R25, RZ, RZ, RZ ;  /* 0x000000ffff197224 */ /* 0x000fe400078e00ff */
[----:B------:R-:W-:Y:S02]  /*03b0*/  IMAD.MOV.U32 R27, RZ, RZ, RZ ;  /* 0x000000ffff1b7224 */ /* 0x000fe400078e00ff */
[----:B------:R-:W-:-:S07]  /*03c0*/  IMAD.MOV.U32 R29, RZ, RZ, RZ ;  /* 0x000000ffff1d7224 */ /* 0x000fce00078e00ff */
.L_x_11:
[----:B------:R-:W-:Y:S01]  /*03d0*/  IADD3 R0, P0, PT, R32, R25, RZ ;  /* 0x0000001920007210 */ /* 0x000fe20007f1e0ff */
[----:B------:R-:W0:Y:S04]  /*03e0*/  LDCU.64 UR4, c[0x4][0x8] ;  /* 0x01000100ff0477ac */ /* 0x000e280008000a00 */
[----:B------:R-:W-:Y:S01]  /*03f0*/  IMAD.X R3, RZ, RZ, RZ, P0 ;  /* 0x000000ffff037224 */ /* 0x000fe200000e06ff */
[----:B------:R-:W-:-:S04]  /*0400*/  LEA R6, P0, R0, UR42, 0x2 ;  /* 0x0000002a00067c11 */ /* 0x000fc8000f8010ff */
[----:B------:R-:W-:-:S05]  /*0410*/  LEA.HI.X R7, R0, UR43, R3, 0x2, P0 ;  /* 0x0000002b00077c11 */ /* 0x000fca00080f1403 */
[----:B------:R-:W2:Y:S02]  /*0420*/  LDG.E R31, desc[UR36][R6.64] ;  /* 0x00000024061f7981 */ /* 0x000ea4000c1e1900 */
[----:B--2---:R-:W-:-:S05]  /*0430*/  IADD3 R10, P0, PT, R31, UR40, RZ ;  /* 0x000000281f0a7c10 */ /* 0x004fca000ff1e0ff */
[----:B------:R-:W-:-:S05]  /*0440*/  IMAD.X R11, RZ, RZ, UR41, P0 ;  /* 0x00000029ff0b7e24 */ /* 0x000fca00080e06ff */
[----:B------:R-:W2:Y:S01]  /*0450*/  LDG.E.U8 R10, desc[UR36][R10.64] ;  /* 0x000000240a0a7981 */ /* 0x000ea2000c1e1100 */
[----:B------:R-:W-:Y:S01]  /*0460*/  MOV R8, 0x0 ;  /* 0x0000000000087802 */ /* 0x000fe20000000f00 */
[----:B0-----:R-:W-:Y:S02]  /*0470*/  IMAD.U32 R4, RZ, RZ, UR4 ;  /* 0x00000004ff047e24 */ /* 0x001fe4000f8e00ff */
[----:B------:R-:W-:Y:S02]  /*0480*/  IMAD.U32 R5, RZ, RZ, UR5 ;  /* 0x00000005ff057e24 */ /* 0x000fe4000f8e00ff */
[----:B------:R-:W-:Y:S01]  /*0490*/  IMAD.MOV.U32 R6, RZ, RZ, R24 ;  /* 0x000000ffff067224 */ /* 0x000fe200078e0018 */
[----:B------:R-:W0:Y:S01]  /*04a0*/  LDC.64 R8, c[0x4][R8] ;  /* 0x0100000008087b82 */ /* 0x000e220000000a00 */
[----:B------:R-:W-:Y:S01]  /*04b0*/  IMAD.MOV.U32 R7, RZ, RZ, R2 ;  /* 0x000000ffff077224 */ /* 0x000fe200078e0002 */
[----:B--2---:R-:W-:-:S05]  /*04c0*/  LOP3.LUT R30, R10, 0x10, RZ, 0xc0, !PT ;  /* 0x000000100a1e7812 */ /* 0x004fca00078ec0ff */
[----:B0-----:R1:W-:Y:S02]  /*04d0*/  STL [R1], R30 ;  /* 0x0000001e01007387 */ /* 0x0013e40000100800 */
[----:B------:R-:W-:-:S07]  /*04e0*/  LEPC R20, `(.L_x_7) ;  /* 0x000000001014794e */ /* 0x000fce0000000000 */
[----:B-1---5:R-:W-:Y:S05]  /*04f0*/  CALL.ABS.NOINC R8 ;  /* 0x0000000008007343 */ /* 0x022fea0003c00000 */
.L_x_7:
[----:B------:R-:W-:Y:S01]  /*0500*/  ISETP.NE.AND P0, PT, R30, RZ, PT ;  /* 0x000000ff1e00720c */ /* 0x000fe20003f05270 */
[----:B------:R-:W-:-:S12]  /*0510*/  BSSY.RELIABLE B11, `(.L_x_8) ;  /* 0x000000e0000b7945 */ /* 0x000fd80003800100 */
[----:B------:R-:W-:Y:S05]  /*0520*/  @P0 BRA `(.L_x_9) ;  /* 0x0000000000300947 */ /* 0x000fea0003800000 */
[----:B------:R-:W0:Y:S02]  /*0530*/  LDC.64 R4, c[0x0][0x380] ;  /* 0x0000e000ff047b82 */ /* 0x000e240000000a00 */
[----:B0-----:R-:W-:-:S06]  /*0540*/  IMAD.WIDE.U32 R4, R31, 0x4, R4 ;  /* 0x000000041f047825 */ /* 0x001fcc00078e0004 */
[----:B------:R-:W2:Y:S02]  /*0550*/  LDG.E R5, desc[UR36][R4.64] ;  /* 0x0000002404057981 */ /* 0x000ea4000c1e1900 */
[----:B--2---:R-:W-:-:S13]  /*0560*/  ISETP.NE.AND P0, PT, R5, R28, PT ;  /* 0x0000001c0500720c */ /* 0x004fda0003f05270 */
[----:B------:R-:W-:Y:S05]  /*0570*/  @P0 BRA `(.L_x_9) ;  /* 0x00000000001c0947 */ /* 0x000fea0003800000 */
[----:B------:R-:W-:-:S13]  /*0580*/  ISETP.NE.AND P0, PT, R29, 0x1, PT ;  /* 0x000000011d00780c */ /* 0x000fda0003f05270 */
[----:B------:R-:W-:Y:S05]  /*0590*/  @!P0 BREAK.RELIABLE B11 ;  /* 0x00000000000b8942 */ /* 0x000fea0003800100 */
[----:B------:R-:W-:Y:S05]  /*05a0*/  @!P0 BREAK.RELIABLE B10 ;  /* 0x00000000000a8942 */ /* 0x000fea0003800100 */
[----:B------:R-:W-:Y:S05]  /*05b0*/  @!P0 BREAK.RELIABLE B6 ;  /* 0x0000000000068942 */ /* 0x000fea0003800100 */
[----:B------:R-:W-:Y:S05]  /*05c0*/  @!P0 BRA `(.L_x_10) ;  /* 0x0000000400908947 */ /* 0x000fea0003800000 */
[----:B------:R-:W-:Y:S02]  /*05d0*/  IMAD.MOV.U32 R27, RZ, RZ, R31 ;  /* 0x000000ffff1b7224 */ /* 0x000fe400078e001f */
[----:B------:R-:W-:-:S07]  /*05e0*/  IMAD.MOV.U32 R29, RZ, RZ, 0x1 ;  /* 0x00000001ff1d7424 */ /* 0x000fce00078e00ff */
.L_x_9:
[----:B------:R-:W-:Y:S05]  /*05f0*/  BSYNC.RELIABLE B11 ;  /* 0x00000000000b7941 */ /* 0x000fea0003800100 */
.L_x_8:
[----:B------:R-:W-:-:S05]  /*0600*/  VIADD R25, R25, 0x1 ;  /* 0x0000000119197836 */ /* 0x000fca0000000000 */
[----:B------:R-:W-:-:S13]  /*0610*/  ISETP.NE.AND P0, PT, R25, R34, PT ;  /* 0x000000221900720c */ /* 0x000fda0003f05270 */
[----:B------:R-:W-:Y:S05]  /*0620*/  @P0 BRA `(.L_x_11) ;  /* 0xfffffffc00680947 */ /* 0x000fea000383ffff */
[----:B------:R-:W-:Y:S05]  /*0630*/  BSYNC.RELIABLE B10 ;  /* 0x00000000000a7941 */ /* 0x000fea0003800100 */
.L_x_6:
[----:B------:R-:W-:-:S13]  /*0640*/  ISETP.NE.AND P0, PT, R29, RZ, PT ;  /* 0x000000ff1d00720c */ /* 0x000fda0003f05270 */
.L_x_5:
[----:B------:R-:W-:Y:S05]  /*0650*/  BSYNC.RELIABLE B6 ;  /* 0x0000000000067941 */ /* 0x000fea0003800100 */
.L_x_4:
[----:B------:R-:W-:Y:S05]  /*0660*/  @!P0 BRA `(.L_x_10) ;  /* 0x0000000400688947 */ /* 0x000fea0003800000 */
[----:B------:R-:W-:Y:S01]  /*0670*/  MOV R0, 0x0 ;  /* 0x0000000000007802 */ /* 0x000fe20000000f00 */
[----:B------:R0:W-:Y:S01]  /*0680*/  STL [R1+0x10], R26 ;  /* 0x0000101a01007387 */ /* 0x0001e20000100800 */
[----:B------:R-:W1:Y:S01]  /*0690*/  LDCU.64 UR4, c[0x4][0xa8] ;  /* 0x01001500ff0477ac */ /* 0x000e620008000a00 */
[----:B------:R-:W-:Y:S01]  /*06a0*/  IADD3 R6, P0, PT, R24, 0x10, RZ ;  /* 0x0000001018067810 */ /* 0x000fe20007f1e0ff */
[----:B------:R0:W2:Y:S04]  /*06b0*/  LDC.64 R8, c[0x4][R0] ;  /* 0x0100000000087b82 */ /* 0x0000a80000000a00 */
[----:B------:R-:W-:Y:S02]  /*06c0*/  IMAD.X R7, RZ, RZ, R2, P0 ;  /* 0x000000ffff077224 */ /* 0x000fe400000e0602 */
[----:B-1----:R-:W-:-:S02]  /*06d0*/  IMAD.U32 R4, RZ, RZ, UR4 ;  /* 0x00000004ff047e24 */ /* 0x002fc4000f8e00ff */
[----:B0-----:R-:W-:-:S07]  /*06e0*/  IMAD.U32 R5, RZ, RZ, UR5 ;  /* 0x00000005ff057e24 */ /* 0x001fce000f8e00ff */
[----:B------:R-:W-:-:S07]  /*06f0*/  LEPC R20, `(.L_x_12) ;  /* 0x000000001014794e */ /* 0x000fce0000000000 */
[----:B--2--5:R-:W-:Y:S05]  /*0700*/  CALL.ABS.NOINC R8 ;  /* 0x0000000008007343 */ /* 0x024fea0003c00000 */
.L_x_12:
[----:B------:R-:W0:Y:S01]  /*0710*/  LDC.64 R4, c[0x0][0x398] ;  /* 0x0000e600ff047b82 */ /* 0x000e220000000a00 */
[----:B------:R-:W2:Y:S01]  /*0720*/  LDG.E R0, desc[UR36][R16.64] ;  /* 0x0000002410007981 */ /* 0x000ea2000c1e1900 */
[----:B0-----:R-:W-:-:S05]  /*0730*/  IMAD.WIDE.U32 R4, R26, 0x4, R4 ;  /* 0x000000041a047825 */ /* 0x001fca00078e0004 */
[----:B------:R-:W2:Y:S02]  /*0740*/  LDG.E R3, desc[UR36][R4.64] ;  /* 0x0000002404037981 */ /* 0x000ea4000c1e1900 */
[----:B--2---:R-:W-:-:S05]  /*0750*/  IMAD.IADD R0, R0, 0x1, -R3 ;  /* 0x0000000100007824 */ /* 0x004fca00078e0a03 */
[----:B------:R-:W-:-:S13]  /*0760*/  ISETP.NE.AND P0, PT, R0, RZ, PT ;  /* 0x000000ff0000720c */ /* 0x000fda0003f05270 */
[----:B------:R-:W-:Y:S05]  /*0770*/  @!P0 BRA `(.L_x_10) ;  /* 0x0000000400248947 */ /* 0x000fea0003800000 */
[----:B------:R-:W0:Y:S02]  /*0780*/  LDCU.64 UR4, c[0x0][0x390] ;  /* 0x00007200ff0477ac */ /* 0x000e240008000a00 */
[----:B0-----:R-:W-:-:S04]  /*0790*/  LEA R4, P0, R3, UR4, 0x2 ;  /* 0x0000000403047c11 */ /* 0x001fc8000f8010ff */
[----:B------:R-:W-:-:S05]  /*07a0*/  LEA.HI.X R5, R3, UR5, RZ, 0x2, P0 ;  /* 0x0000000503057c11 */ /* 0x000fca00080f14ff */
[----:B------:R-:W2:Y:S02]  /*07b0*/  LDG.E R4, desc[UR36][R4.64] ;  /* 0x0000002404047981 */ /* 0x000ea4000c1e1900 */
[----:B--2---:R-:W-:-:S13]  /*07c0*/  ISETP.NE.AND P0, PT, R4, R27, PT ;  /* 0x0000001b0400720c */ /* 0x004fda0003f05270 */
[----:B------:R-:W-:Y:S05]  /*07d0*/  @!P0 BRA `(.L_x_13) ;  /* 0x0000000000308947 */ /* 0x000fea0003800000 */
[----:B------:R-:W-:-:S07]  /*07e0*/  IMAD.MOV.U32 R6, RZ, RZ, RZ ;  /* 0x000000ffff067224 */ /* 0x000fce00078e00ff */
.L_x_14:
[----:B------:R-:W-:-:S05]  /*07f0*/  VIADD R6, R6, 0x1 ;  /* 0x0000000106067836 */ /* 0x000fca0000000000 */
[----:B------:R-:W-:-:S13]  /*0800*/  ISETP.NE.AND P0, PT, R6, R0, PT ;  /* 0x000000000600720c */ /* 0x000fda0003f05270 */
[----:B------:R-:W-:Y:S05]  /*0810*/  @!P0 BRA `(.L_x_10) ;  /* 0x0000000000fc8947 */ /* 0x000fea0003800000 */
[----:B------:R-:W0:Y:S01]  /*0820*/  LDCU.64 UR4, c[0x0][0x390] ;  /* 0x00007200ff0477ac */ /* 0x000e220008000a00 */
[----:B------:R-:W-:-:S05]  /*0830*/  IADD3 R5, P0, PT, R3, R6, RZ ;  /* 0x0000000603057210 */ /* 0x000fca0007f1e0ff */
[----:B------:R-:W-:Y:S01]  /*0840*/  IMAD.X R8, RZ, RZ, RZ, P0 ;  /* 0x000000ffff087224 */ /* 0x000fe200000e06ff */
[----:B0-----:R-:W-:-:S04]  /*0850*/  LEA R4, P0, R5, UR4, 0x2 ;  /* 0x0000000405047c11 */ /* 0x001fc8000f8010ff */
[----:B------:R-:W-:-:S05]  /*0860*/  LEA.HI.X R5, R5, UR5, R8, 0x2, P0 ;  /* 0x0000000505057c11 */ /* 0x000fca00080f1408 */
[----:B------:R-:W2:Y:S02]  /*0870*/  LDG.E R4, desc[UR36][R4.64] ;  /* 0x0000002404047981 */ /* 0x000ea4000c1e1900 */
[----:B--2---:R-:W-:-:S13]  /*0880*/  ISETP.NE.AND P0, PT, R4, R27, PT ;  /* 0x0000001b0400720c */ /* 0x004fda0003f05270 */
[----:B------:R-:W-:Y:S05]  /*0890*/  @P0 BRA `(.L_x_14) ;  /* 0xfffffffc00d40947 */ /* 0x000fea000383ffff */
.L_x_13:
[----:B------:R-:W0:Y:S01]  /*08a0*/  LDC.64 R36, c[0x0][0x3a8] ;  /* 0x0000ea00ff247b82 */ /* 0x000e220000000a00 */
[----:B------:R-:W-:-:S04]  /*08b0*/  VIADD R5, R27, 0x1 ;  /* 0x000000011b057836 */ /* 0x000fc80000000000 */
[----:B0-----:R-:W-:-:S04]  /*08c0*/  IMAD.WIDE.U32 R4, R5, 0x4, R36 ;  /* 0x0000000405047825 */ /* 0x001fc800078e0024 */
[----:B------:R-:W-:Y:S02]  /*08d0*/  IMAD.WIDE.U32 R36, R27, 0x4, R36 ;  /* 0x000000041b247825 */ /* 0x000fe400078e0024 */
[----:B------:R-:W2:Y:S04]  /*08e0*/  LDG.E R5, desc[UR36][R4.64] ;  /* 0x0000002404057981 */ /* 0x000ea8000c1e1900 */
[----:B------:R-:W2:Y:S02]  /*08f0*/  LDG.E R36, desc[UR36][R36.64] ;  /* 0x0000002424247981 */ /* 0x000ea4000c1e1900 */
[----:B--2---:R-:W-:-:S05]  /*0900*/  IMAD.IADD R34, R5, 0x1, -R36 ;  /* 0x0000000105227824 */ /* 0x004fca00078e0a24 */
[----:B------:R-:W-:-:S13]  /*0910*/  ISETP.NE.AND P0, PT, R34, RZ, PT ;  /* 0x000000ff2200720c */ /* 0x000fda0003f05270 */
[----:B------:R-:W-:Y:S05]  /*0920*/  @!P0 BRA `(.L_x_10) ;  /* 0x0000000000b88947 */ /* 0x000fea0003800000 */
[----:B------:R-:W0:Y:S02]  /*0930*/  LDCU.64 UR4, c[0x0][0x380] ;  /* 0x00007000ff0477ac */ /* 0x000e240008000a00 */
[----:B0-----:R-:W-:-:S04]  /*0940*/  LEA R32, P0, R27, UR4, 0x2 ;  /* 0x000000041b207c11 */ /* 0x001fc8000f8010ff */
[----:B------:R-:W-:-:S05]  /*0950*/  LEA.HI.X R33, R27, UR5, RZ, 0x2, P0 ;  /* 0x000000051b217c11 */ /* 0x000fca00080f14ff */
[----:B------:R0:W5:Y:S01]  /*0960*/  LDG.E R32, desc[UR36][R32.64] ;  /* 0x0000002420207981 */ /* 0x000162000c1e1900 */
[----:B------:R-:W-:-:S07]  /*0970*/  CS2R R30, SRZ ;  /* 0x00000000001e7805 */ /* 0x000fce000001ff00 */
.L_x_18:
[----:B------:R-:W1:Y:S01]  /*0980*/  LDCU.64 UR4, c[0x0][0x3a0] ;  /* 0x00007400ff0477ac */ /* 0x000e620008000a00 */
[----:B------:R-:W-:-:S05]  /*0990*/  IADD3 R0, P0, PT, R36, R31, RZ ;  /* 0x0000001f24007210 */ /* 0x000fca0007f1e0ff */
[----:B------:R-:W-:Y:S01]  /*09a0*/  IMAD.X R3, RZ, RZ, RZ, P0 ;  /* 0x000000ffff037224 */ /* 0x000fe200000e06ff */
[----:B-1----:R-:W-:-:S04]  /*09b0*/  LEA R4, P0, R0, UR4, 0x2 ;  /* 0x0000000400047c11 */ /* 0x002fc8000f8010ff */
[----:B------:R-:W-:Y:S01]  /*09c0*/  LEA.HI.X R5, R0, UR5, R3, 0x2, P0 ;  /* 0x0000000500057c11 */ /* 0x000fe200080f1403 */
[----:B------:R-:W1:Y:S04]  /*09d0*/  LDCU.64 UR4, c[0x0][0x388] ;  /* 0x00007100ff0477ac */ /* 0x000e680008000a00 */
[----:B------:R-:W1:Y:S02]  /*09e0*/  LDG.E R29, desc[UR36][R4.64] ;  /* 0x00000024041d7981 */ /* 0x000e64000c1e1900 */
[----:B-1----:R-:W-:-:S05]  /*09f0*/  IADD3 R10, P0, PT, R29, UR4, RZ ;  /* 0x000000041d0a7c10 */ /* 0x002fca000ff1e0ff */
[----:B------:R-:W-:-:S05]  /*0a00*/  IMAD.X R11, RZ, RZ, UR5, P0 ;  /* 0x00000005ff0b7e24 */ /* 0x000fca00080e06ff */
[----:B------:R-:W2:Y:S01]  /*0a10*/  LDG.E.U8 R10, desc[UR36][R10.64] ;  /* 0x000000240a0a7981 */ /* 0x000ea2000c1e1100 */
[----:B------:R-:W1:Y:S01]  /*0a20*/  LDCU UR4, c[0x0][0x2f8] ;  /* 0x00005f00ff0477ac */ /* 0x000e620008000800 */
[----:B------:R-:W-:Y:S01]  /*0a30*/  MOV R8, 0x0 ;  /* 0x0000000000087802 */ /* 0x000fe20000000f00 */
[----:B------:R-:W-:Y:S02]  /*0a40*/  IMAD.MOV.U32 R6, RZ, RZ, R24 ;  /* 0x000000ffff067224 */ /* 0x000fe400078e0018 */
[----:B------:R-:W-:-:S03]  /*0a50*/  IMAD.MOV.U32 R7, RZ, RZ, R2 ;  /* 0x000000ffff077224 */ /* 0x000fc600078e0002 */
[----:B------:R-:W3:Y:S01]  /*0a60*/  LDC.64 R8, c[0x4][R8] ;  /* 0x0100000008087b82 */ /* 0x000ee20000000a00 */
[----:B-1----:R-:W-:Y:S01]  /*0a70*/  VIADD R0, R24, -UR4 ;  /* 0x8000000418007c36 */ /* 0x002fe20008000000 */
[----:B------:R-:W1:Y:S02]  /*0a80*/  LDCU.64 UR4, c[0x4][0x8] ;  /* 0x01000100ff0477ac */ /* 0x000e640008000a00 */
[----:B-1----:R-:W-:Y:S02]  /*0a90*/  IMAD.U32 R4, RZ, RZ, UR4 ;  /* 0x00000004ff047e24 */ /* 0x002fe4000f8e00ff */
[----:B------:R-:W-:Y:S01]  /*0aa0*/  IMAD.U32 R5, RZ, RZ, UR5 ;  /* 0x00000005ff057e24 */ /* 0x000fe2000f8e00ff */
[----:B--2---:R-:W-:-:S05]  /*0ab0*/  LOP3.LUT R25, R10, 0x10, RZ, 0xc0, !PT ;  /* 0x000000100a197812 */ /* 0x004fca00078ec0ff */
[----:B---3--:R1:W-:Y:S02]  /*0ac0*/  STL [R0], R25 ;  /* 0x0000001900007387 */ /* 0x0083e40000100800 */
[----:B------:R-:W-:-:S07]  /*0ad0*/  LEPC R20, `(.L_x_15) ;  /* 0x000000001014794e */ /* 0x000fce0000000000 */
[----:B01---5:R-:W-:Y:S05]  /*0ae0*/  CALL.ABS.NOINC R8 ;  /* 0x0000000008007343 */ /* 0x023fea0003c00000 */
.L_x_15:
        /* <DEDUP_REMOVED lines=10> */
[----:B------:R-:W-:Y:S05]  /*0b90*/  @!P0 BRA `(.L_x_10) ;  /* 0x00000000001c8947 */ /* 0x000fea0003800000 */
[----:B------:R-:W-:-:S07]  /*0ba0*/  IMAD.MOV.U32 R30, RZ, RZ, 0x1 ;  /* 0x00000001ff1e7424 */ /* 0x000fce00078e00ff */
.L_x_17:
[----:B------:R-:W-:Y:S05]  /*0bb0*/  BSYNC.RELIABLE B7 ;  /* 0x0000000000077941 */ /* 0x000fea0003800100 */
.L_x_16:
[----:B------:R-:W-:-:S05]  /*0bc0*/  VIADD R31, R31, 0x1 ;  /* 0x000000011f1f7836 */ /* 0x000fca0000000000 */
[----:B------:R-:W-:-:S13]  /*0bd0*/  ISETP.NE.AND P0, PT, R31, R34, PT ;  /* 0x000000221f00720c */ /* 0x000fda0003f05270 */
[----:B------:R-:W-:Y:S05]  /*0be0*/  @P0 BRA `(.L_x_18) ;  /* 0xfffffffc00640947 */ /* 0x000fea000383ffff */
[----:B------:R-:W-:-:S13]  /*0bf0*/  ISETP.NE.AND P0, PT, R30, RZ, PT ;  /* 0x000000ff1e00720c */ /* 0x000fda0003f05270 */
[----:B------:R-:W-:Y:S05]  /*0c00*/  @P0 BRA `(.L_x_19) ;  /* 0x0000000800740947 */ /* 0x000fea0003800000 */
.L_x_10:
[----:B------:R-:W0:Y:S01]  /*0c10*/  LDC.64 R4, c[0x0][0x398] ;  /* 0x0000e600ff047b82 */ /* 0x000e220000000a00 */
[----:B------:R-:W2:Y:S01]  /*0c20*/  LDG.E R17, desc[UR36][R16.64] ;  /* 0x0000002410117981 */ /* 0x000ea2000c1e1900 */
[----:B0-----:R-:W-:-:S05]  /*0c30*/  IMAD.WIDE.U32 R4, R26, 0x4, R4 ;  /* 0x000000041a047825 */ /* 0x001fca00078e0004 */
[----:B------:R-:W2:Y:S01]  /*0c40*/  LDG.E R34, desc[UR36][R4.64] ;  /* 0x0000002404227981 */ /* 0x000ea2000c1e1900 */
[----:B------:R-:W-:Y:S01]  /*0c50*/  BSSY.RECONVERGENT B8, `(.L_x_20) ;  /* 0x0000037000087945 */ /* 0x000fe20003800200 */
[----:B------:R-:W-:Y:S01]  /*0c60*/  PLOP3.LUT P0, PT, PT, PT, PT, 0x8, 0x80 ;  /* 0x000000000080781c */ /* 0x000fe20003f0e170 */
[----:B------:R-:W-:Y:S02]  /*0c70*/  IMAD.MOV.U32 R27, RZ, RZ, RZ ;  /* 0x000000ffff1b7224 */ /* 0x000fe400078e00ff */
[----:B--2---:R-:W-:-:S05]  /*0c80*/  IMAD.IADD R32, R17, 0x1, -R34 ;  /* 0x0000000111207824 */ /* 0x004fca00078e0a22 */
[----:B------:R-:W-:-:S13]  /*0c90*/  ISETP.NE.AND P1, PT, R32, RZ, PT ;  /* 0x000000ff2000720c */ /* 0x000fda0003f25270 */
[----:B------:R-:W-:Y:S05]  /*0ca0*/  @!P1 BRA `(.L_x_21) ;  /* 0x0000000000c49947 */ /* 0x000fea0003800000 */
[----:B------:R-:W-:Y:S01]  /*0cb0*/  BSSY.RECONVERGENT B0, `(.L_x_22) ;  /* 0x000002f000007945 */ /* 0x000fe20003800200 */
[----:B------:R-:W-:Y:S01]  /*0cc0*/  IADD3 RZ, P0, PT, R24, 0x8, RZ ;  /* 0x0000000818ff7810 */ /* 0x000fe20007f1e0ff */
[----:B------:R-:W-:Y:S02]  /*0cd0*/  IMAD.MOV.U32 R25, RZ, RZ, RZ ;  /* 0x000000ffff197224 */ /* 0x000fe400078e00ff */
[----:B------:R-:W-:Y:S01]  /*0ce0*/  IMAD.MOV.U32 R27, RZ, RZ, RZ ;  /* 0x000000ffff1b7224 */ /* 0x000fe200078e00ff */
[----:B------:R-:W0:Y:S05]  /*0cf0*/  BMOV.32.CLEAR R30, B0 ;  /* 0x00000000001e7355 */ /* 0x000e2a0000100000 */
[----:B------:R-:W-:-:S02]  /*0d00*/  IMAD.MOV.U32 R31, RZ, RZ, RZ ;  /* 0x000000ffff1f7224 */ /* 0x000fc400078e00ff */
[----:B0-----:R-:W-:-:S07]  /*0d10*/  IMAD.X R17, RZ, RZ, R2, P0 ;  /* 0x000000ffff117224 */ /* 0x001fce00000e0602 */
.L_x_26:
        /* <DEDUP_REMOVED lines=10> */
[----:B------:R-:W-:Y:S02]  /*0dc0*/  VIADD R25, R25, 0x1 ;  /* 0x0000000119197836 */ /* 0x000fe40000000000 */
[----:B0-----:R-:W-:Y:S02]  /*0dd0*/  IMAD.U32 R4, RZ, RZ, UR4 ;  /* 0x00000004ff047e24 */ /* 0x001fe4000f8e00ff */
[----:B------:R-:W-:Y:S01]  /*0de0*/  IMAD.U32 R5, RZ, RZ, UR5 ;  /* 0x00000005ff057e24 */ /* 0x000fe2000f8e00ff */
[----:B------:R-:W0:Y:S01]  /*0df0*/  LDC.64 R8, c[0x4][R8] ;  /* 0x0100000008087b82 */ /* 0x000e220000000a00 */
[----:B------:R-:W-:Y:S01]  /*0e00*/  ISETP.NE.AND P0, PT, R25, R32, PT ;  /* 0x000000201900720c */ /* 0x000fe20003f05270 */
[----:B------:R-:W-:Y:S02]  /*0e10*/  VIADD R6, R24, 0x8 ;  /* 0x0000000818067836 */ /* 0x000fe40000000000 */
[----:B------:R-:W-:Y:S01]  /*0e20*/  IMAD.MOV.U32 R7, RZ, RZ, R17 ;  /* 0x000000ffff077224 */ /* 0x000fe200078e0011 */
[----:B------:R-:W-:-:S02]  /*0e30*/  P2R R33, PR, RZ, 0x1 ;  /* 0x00000001ff217803 */ /* 0x000fc40000000000 */
[----:B--2---:R-:W-:-:S05]  /*0e40*/  LOP3.LUT R16, R10, 0x10, RZ, 0xc0, !PT ;  /* 0x000000100a107812 */ /* 0x004fca00078ec0ff */
[----:B------:R1:W-:Y:S01]  /*0e50*/  STL [R1+0x8], R16 ;  /* 0x0000081001007387 */ /* 0x0003e20000100800 */
[----:B0-----:R-:W-:Y:S05]  /*0e60*/  BMOV.32.CLEAR RZ, B0 ;  /* 0x0000000000ff7355 */ /* 0x001fea0000100000 */
[----:B------:R-:W-:-:S07]  /*0e70*/  LEPC R20, `(.L_x_23) ;  /* 0x000000001014794e */ /* 0x000fce0000000000 */
[----:B-1---5:R-:W-:Y:S05]  /*0e80*/  CALL.ABS.NOINC R8 ;  /* 0x0000000008007343 */ /* 0x022fea0003c00000 */
.L_x_23:
[----:B------:R-:W-:Y:S01]  /*0e90*/  ISETP.NE.AND P0, PT, R16, RZ, PT ;  /* 0x000000ff1000720c */ /* 0x000fe20003f05270 */
[----:B------:R-:W-:Y:S05]  /*0ea0*/  BMOV.32.CLEAR RZ, B0 ;  /* 0x0000000000ff7355 */ /* 0x000fea0000100000 */
[----:B------:R-:W-:Y:S07]  /*0eb0*/  BSSY.RECONVERGENT B0, `(.L_x_24) ;  /* 0x000000b000007945 */ /* 0x000fee0003800200 */
[----:B------:R-:W-:Y:S05]  /*0ec0*/  @P0 BRA `(.L_x_25) ;  /* 0x0000000000240947 */ /* 0x000fea0003800000 */
[----:B------:R-:W0:Y:S02]  /*0ed0*/  LDC.64 R4, c[0x0][0x380] ;  /* 0x0000e000ff047b82 */ /* 0x000e240000000a00 */
[----:B0-----:R-:W-:-:S06]  /*0ee0*/  IMAD.WIDE.U32 R4, R29, 0x4, R4 ;  /* 0x000000041d047825 */ /* 0x001fcc00078e0004 */
[----:B------:R-:W2:Y:S02]  /*0ef0*/  LDG.E R5, desc[UR36][R4.64] ;  /* 0x0000002404057981 */ /* 0x000ea4000c1e1900 */
[----:B--2---:R-:W-:-:S13]  /*0f00*/  ISETP.NE.AND P0, PT, R5, R28, PT ;  /* 0x0000001c0500720c */ /* 0x004fda0003f05270 */
[----:B------:R-:W-:Y:S05]  /*0f10*/  @P0 BRA `(.L_x_25) ;  /* 0x0000000000100947 */ /* 0x000fea0003800000 */
[----:B------:R-:W-:-:S13]  /*0f20*/  ISETP.NE.AND P0, PT, R31, 0x1, PT ;  /* 0x000000011f00780c */ /* 0x000fda0003f05270 */
[----:B------:R-:W-:Y:S05]  /*0f30*/  @!P0 EXIT ;  /* 0x000000000000894d */ /* 0x000fea0003800000 */
[----:B------:R-:W-:Y:S02]  /*0f40*/  IMAD.MOV.U32 R27, RZ, RZ, R29 ;  /* 0x000000ffff1b7224 */ /* 0x000fe400078e001d */
[----:B------:R-:W-:-:S07]  /*0f50*/  IMAD.MOV.U32 R31, RZ, RZ, 0x1 ;  /* 0x00000001ff1f7424 */ /* 0x000fce00078e00ff */
.L_x_25:
[----:B------:R-:W-:Y:S05]  /*0f60*/  BSYNC.RECONVERGENT B0 ;  /* 0x0000000000007941 */ /* 0x000fea0003800200 */
.L_x_24:
[----:B------:R-:W-:-:S13]  /*0f70*/  ISETP.NE.AND P0, PT, R33, RZ, PT ;  /* 0x000000ff2100720c */ /* 0x000fda0003f05270 */
[----:B------:R-:W-:Y:S05]  /*0f80*/  @P0 BRA `(.L_x_26) ;  /* 0xfffffffc00640947 */ /* 0x000fea000383ffff */
[----:B------:R0:W-:Y:S05]  /*0f90*/  BMOV.32 B0, R30 ;  /* 0x0000001e00007356 */ /* 0x0001ea0000000000 */
[----:B------:R-:W-:Y:S05]  /*0fa0*/  BSYNC.RECONVERGENT B0 ;  /* 0x0000000000007941 */ /* 0x000fea0003800200 */
.L_x_22:
[----:B------:R-:W-:-:S13]  /*0fb0*/  ISETP.NE.AND P0, PT, R31, RZ, PT ;  /* 0x000000ff1f00720c */ /* 0x000fda0003f05270 */
.L_x_21:
[----:B------:R-:W-:Y:S05]  /*0fc0*/  BSYNC.RECONVERGENT B8 ;  /* 0x0000000000087941 */ /* 0x000fea0003800200 */
.L_x_20:
[----:B------:R-:W-:Y:S05]  /*0fd0*/  @!P0 EXIT ;  /* 0x000000000000894d */ /* 0x000fea0003800000 */
[----:B------:R-:W-:Y:S01]  /*0fe0*/  MOV R0, 0x0 ;  /* 0x0000000000007802 */ /* 0x000fe20000000f00 */
[----:B------:R1:W-:Y:S01]  /*0ff0*/  STL [R1+0x10], R26 ;  /* 0x0000101a01007387 */ /* 0x0003e20000100800 */
[----:B------:R-:W2:Y:S01]  /*1000*/  LDCU.64 UR4, c[0x4][0xb0] ;  /* 0x01001600ff0477ac */ /* 0x000ea20008000a00 */
[----:B------:R-:W-:Y:S01]  /*1010*/  IADD3 R6, P0, PT, R24, 0x10, RZ ;  /* 0x0000001018067810 */ /* 0x000fe20007f1e0ff */
[----:B------:R1:W3:Y:S04]  /*1020*/  LDC.64 R8, c[0x4][R0] ;  /* 0x0100000000087b82 */ /* 0x0002e80000000a00 */
[----:B------:R-:W-:Y:S02]  /*1030*/  IMAD.X R7, RZ, RZ, R2, P0 ;  /* 0x000000ffff077224 */ /* 0x000fe400000e0602 */
[----:B--2---:R-:W-:-:S02]  /*1040*/  IMAD.U32 R4, RZ, RZ, UR4 ;  /* 0x00000004ff047e24 */ /* 0x004fc4000f8e00ff */
[----:B-1----:R-:W-:-:S07]  /*1050*/  IMAD.U32 R5, RZ, RZ, UR5 ;  /* 0x00000005ff057e24 */ /* 0x002fce000f8e00ff */
[----:B------:R-:W-:-:S07]  /*1060*/  LEPC R20, `(.L_x_27) ;  /* 0x000000001014794e */ /* 0x000fce0000000000 */
[----:B0--3-5:R-:W-:Y:S05]  /*1070*/  CALL.ABS.NOINC R8 ;  /* 0x0000000008007343 */ /* 0x029fea0003c00000 */
.L_x_27:
[----:B------:R-:W0:Y:S01]  /*1080*/  LDC.64 R4, c[0x0][0x3a8] ;  /* 0x0000ea00ff047b82 */ /* 0x000e220000000a00 */
[----:B------:R-:W2:Y:S01]  /*1090*/  LDG.E R18, desc[UR36][R18.64] ;  /* 0x0000002412127981 */ /* 0x000ea2000c1e1900 */
[----:B0-----:R-:W-:-:S05]  /*10a0*/  IMAD.WIDE.U32 R4, R26, 0x4, R4 ;  /* 0x000000041a047825 */ /* 0x001fca00078e0004 */
[----:B------:R-:W2:Y:S02]  /*10b0*/  LDG.E R3, desc[UR36][R4.64] ;  /* 0x0000002404037981 */ /* 0x000ea4000c1e1900 */
[----:B--2---:R-:W-:-:S05]  /*10c0*/  IMAD.IADD R0, R18, 0x1, -R3 ;  /* 0x0000000112007824 */ /* 0x004fca00078e0a03 */
[----:B------:R-:W-:-:S13]  /*10d0*/  ISETP.NE.AND P0, PT, R0, RZ, PT ;  /* 0x000000ff0000720c */ /* 0x000fda0003f05270 */
[----:B------:R-:W-:Y:S05]  /*10e0*/  @!P0 EXIT ;  /* 0x000000000000894d */ /* 0x000fea0003800000 */
[----:B------:R-:W0:Y:S02]  /*10f0*/  LDCU.64 UR4, c[0x0][0x3a0] ;  /* 0x00007400ff0477ac */ /* 0x000e240008000a00 */
[----:B0-----:R-:W-:-:S04]  /*1100*/  LEA R4, P0, R3, UR4, 0x2 ;  /* 0x0000000403047c11 */ /* 0x001fc8000f8010ff */
[----:B------:R-:W-:-:S05]  /*1110*/  LEA.HI.X R5, R3, UR5, RZ, 0x2, P0 ;  /* 0x0000000503057c11 */ /* 0x000fca00080f14ff */
[----:B------:R-:W2:Y:S01]  /*1120*/  LDG.E R4, desc[UR36][R4.64] ;  /* 0x0000002404047981 */ /* 0x000ea2000c1e1900 */
[----:B------:R-:W-:Y:S01]  /*1130*/  BSSY.RECONVERGENT B0, `(.L_x_28) ;  /* 0x000000f000007945 */ /* 0x000fe20003800200 */
[----:B--2---:R-:W-:-:S13]  /*1140*/  ISETP.NE.AND P0, PT, R4, R27, PT ;  /* 0x0000001b0400720c */ /* 0x004fda0003f05270 */
[----:B------:R-:W-:Y:S05]  /*1150*/  @!P0 BRA `(.L_x_29) ;  /* 0x0000000000308947 */ /* 0x000fea0003800000 */
[----:B------:R-:W-:-:S07]  /*1160*/  IMAD.MOV.U32 R6, RZ, RZ, RZ ;  /* 0x000000ffff067224 */ /* 0x000fce00078e00ff */
.L_x_30:
[----:B------:R-:W-:-:S05]  /*1170*/  VIADD R6, R6, 0x1 ;  /* 0x0000000106067836 */ /* 0x000fca0000000000 */
[----:B------:R-:W-:-:S13]  /*1180*/  ISETP.NE.AND P0, PT, R6, R0, PT ;  /* 0x000000000600720c */ /* 0x000fda0003f05270 */
[----:B------:R-:W-:Y:S05]  /*1190*/  @!P0 EXIT ;  /* 0x000000000000894d */ /* 0x000fea0003800000 */
        /* <DEDUP_REMOVED lines=8> */
.L_x_29:
[----:B------:R-:W-:Y:S05]  /*1220*/  BSYNC.RECONVERGENT B0 ;  /* 0x0000000000007941 */ /* 0x000fea0003800200 */
.L_x_28:
        /* <DEDUP_REMOVED lines=8> */
[----:B------:R-:W-:Y:S05]  /*12b0*/  @!P0 EXIT ;  /* 0x000000000000894d */ /* 0x000fea0003800000 */
[----:B------:R-:W0:Y:S02]  /*12c0*/  LDCU.64 UR4, c[0x0][0x380] ;  /* 0x00007000ff0477ac */ /* 0x000e240008000a00 */
[----:B0-----:R-:W-:-:S04]  /*12d0*/  LEA R4, P0, R27, UR4, 0x2 ;  /* 0x000000041b047c11 */ /* 0x001fc8000f8010ff */
[----:B------:R-:W-:-:S05]  /*12e0*/  LEA.HI.X R5, R27, UR5, RZ, 0x2, P0 ;  /* 0x000000051b057c11 */ /* 0x000fca00080f14ff */
[----:B------:R0:W5:Y:S01]  /*12f0*/  LDG.E R30, desc[UR36][R4.64] ;  /* 0x00000024041e7981 */ /* 0x000162000c1e1900 */
[----:B------:R-:W-:Y:S01]  /*1300*/  IADD3 R18, P0, PT, R24, 0x8, RZ ;  /* 0x0000000818127810 */ /* 0x000fe20007f1e0ff */
[----:B------:R-:W-:Y:S01]  /*1310*/  BSSY.RECONVERGENT B8, `(.L_x_31) ;  /* 0x000002a000087945 */ /* 0x000fe20003800200 */
[----:B------:R-:W-:Y:S02]  /*1320*/  IMAD.MOV.U32 R16, RZ, RZ, RZ ;  /* 0x000000ffff107224 */ /* 0x000fe400078e00ff */
[----:B------:R-:W-:Y:S02]  /*1330*/  IMAD.MOV.U32 R31, RZ, RZ, RZ ;  /* 0x000000ffff1f7224 */ /* 0x000fe400078e00ff */
[----:B------:R-:W-:-:S07]  /*1340*/  IMAD.X R17, RZ, RZ, R2, P0 ;  /* 0x000000ffff117224 */ /* 0x000fce00000e0602 */
.L_x_35:
[----:B------:R-:W0:Y:S01]  /*1350*/  LDCU.64 UR4, c[0x0][0x390] ;  /* 0x00007200ff0477ac */ /* 0x000e220008000a00 */
[----:B------:R-:W-:-:S05]  /*1360*/  IADD3 R0, P0, PT, R25, R16, RZ ;  /* 0x0000001019007210 */ /* 0x000fca0007f1e0ff */
[----:B------:R-:W-:Y:S01]  /*1370*/  IMAD.X R3, RZ, RZ, RZ, P0 ;  /* 0x000000ffff037224 */ /* 0x000fe200000e06ff */
[----:B0-----:R-:W-:-:S04]  /*1380*/  LEA R4, P0, R0, UR4, 0x2 ;  /* 0x0000000400047c11 */ /* 0x001fc8000f8010ff */
[----:B------:R-:W-:Y:S01]  /*1390*/  LEA.HI.X R5, R0, UR5, R3, 0x2, P0 ;  /* 0x0000000500057c11 */ /* 0x000fe200080f1403 */
[----:B------:R-:W0:Y:S04]  /*13a0*/  LDCU.64 UR4, c[0x0][0x388] ;  /* 0x00007100ff0477ac */ /* 0x000e280008000a00 */
[----:B------:R-:W0:Y:S02]  /*13b0*/  LDG.E R19, desc[UR36][R4.64] ;  /* 0x0000002404137981 */ /* 0x000e24000c1e1900 */
[----:B0-----:R-:W-:-:S05]  /*13c0*/  IADD3 R10, P0, PT, R19, UR4, RZ ;  /* 0x00000004130a7c10 */ /* 0x001fca000ff1e0ff */
[----:B------:R-:W-:Y:S01]  /*13d0*/  IMAD.X R11, RZ, RZ, UR5, P0 ;  /* 0x00000005ff0b7e24 */ /* 0x000fe200080e06ff */
[----:B------:R-:W-:Y:S01]  /*13e0*/  MOV R8, 0x0 ;  /* 0x0000000000087802 */ /* 0x000fe20000000f00 */
[----:B------:R-:W0:Y:S03]  /*13f0*/  LDCU.64 UR4, c[0x4][0x8] ;  /* 0x01000100ff0477ac */ /* 0x000e260008000a00 */
[----:B------:R-:W2:Y:S01]  /*1400*/  LDG.E.U8 R10, desc[UR36][R10.64] ;  /* 0x000000240a0a7981 */ /* 0x000ea2000c1e1100 */
[----:B------:R-:W-:Y:S01]  /*1410*/  VIADD R16, R16, 0x1 ;  /* 0x0000000110107836 */ /* 0x000fe20000000000 */
[----:B------:R-:W1:Y:S01]  /*1420*/  LDC.64 R8, c[0x4][R8] ;  /* 0x0100000008087b82 */ /* 0x000e620000000a00 */
[----:B------:R-:W-:Y:S02]  /*1430*/  IMAD.MOV.U32 R6, RZ, RZ, R18 ;  /* 0x000000ffff067224 */ /* 0x000fe400078e0012 */
[----:B------:R-:W-:Y:S01]  /*1440*/  IMAD.MOV.U32 R7, RZ, RZ, R17 ;  /* 0x000000ffff077224 */ /* 0x000fe200078e0011 */
[----:B------:R-:W-:-:S04]  /*1450*/  ISETP.NE.AND P0, PT, R16, R29, PT ;  /* 0x0000001d1000720c */ /* 0x000fc80003f05270 */
[----:B------:R-:W-:Y:S01]  /*1460*/  P2R R32, PR, RZ, 0x1 ;  /* 0x00000001ff207803 */ /* 0x000fe20000000000 */
[----:B0-----:R-:W-:Y:S02]  /*1470*/  IMAD.U32 R4, RZ, RZ, UR4 ;  /* 0x00000004ff047e24 */ /* 0x001fe4000f8e00ff */
[----:B------:R-:W-:Y:S01]  /*1480*/  IMAD.U32 R5, RZ, RZ, UR5 ;  /* 0x00000005ff057e24 */ /* 0x000fe2000f8e00ff */
[----:B--2---:R-:W-:-:S05]  /*1490*/  LOP3.LUT R28, R10, 0x10, RZ, 0xc0, !PT ;  /* 0x000000100a1c7812 */ /* 0x004fca00078ec0ff */
[----:B-1----:R0:W-:Y:S02]  /*14a0*/  STL [R1+0x8], R28 ;  /* 0x0000081c01007387 */ /* 0x0021e40000100800 */
[----:B------:R-:W-:-:S07]  /*14b0*/  LEPC R20, `(.L_x_32) ;  /* 0x000000001014794e */ /* 0x000fce0000000000 */
[----:B0----5:R-:W-:Y:S05]  /*14c0*/  CALL.ABS.NOINC R8 ;  /* 0x0000000008007343 */ /* 0x021fea0003c00000 */
.L_x_32:
[----:B------:R-:W-:Y:S01]  /*14d0*/  ISETP.NE.AND P0, PT, R28, RZ, PT ;  /* 0x000000ff1c00720c */ /* 0x000fe20003f05270 */
[----:B------:R-:W-:-:S12]  /*14e0*/  BSSY.RECONVERGENT B0, `(.L_x_33) ;  /* 0x000000a000007945 */ /* 0x000fd80003800200 */
        /* <DEDUP_REMOVED lines=8> */
[----:B------:R-:W-:-:S07]  /*1570*/  IMAD.MOV.U32 R31, RZ, RZ, 0x1 ;  /* 0x00000001ff1f7424 */ /* 0x000fce00078e00ff */
.L_x_34:
[----:B------:R-:W-:Y:S05]  /*1580*/  BSYNC.RECONVERGENT B0 ;  /* 0x0000000000007941 */ /* 0x000fea0003800200 */
.L_x_33:
[----:B------:R-:W-:-:S13]  /*1590*/  ISETP.NE.AND P0, PT, R32, RZ, PT ;  /* 0x000000ff2000720c */ /* 0x000fda0003f05270 */
[----:B------:R-:W-:Y:S05]  /*15a0*/  @P0 BRA `(.L_x_35) ;  /* 0xfffffffc00680947 */ /* 0x000fea000383ffff */
[----:B------:R-:W-:Y:S05]  /*15b0*/  BSYNC.RECONVERGENT B8 ;  /* 0x0000000000087941 */ /* 0x000fea0003800200 */
.L_x_31:
[----:B------:R-:W-:-:S13]  /*15c0*/  ISETP.NE.AND P0, PT, R31, RZ, PT ;  /* 0x000000ff1f00720c */ /* 0x000fda0003f05270 */
[----:B------:R-:W-:Y:S05]  /*15d0*/  @!P0 EXIT ;  /* 0x000000000000894d */ /* 0x000fea0003800000 */
.L_x_19:
[----:B------:R-:W-:Y:S05]  /*15e0*/  BSYNC.RECONVERGENT B9 ;  /* 0x0000000000097941 */ /* 0x000fea0003800200 */
.L_x_3:
        /* <DEDUP_REMOVED lines=9> */
[----:B--2---:R-:W-:Y:S05]  /*1680*/  CALL.ABS.NOINC R8 ;  /* 0x0000000008007343 */ /* 0x004fea0003c00000 */
.L_x_36:
[----:B------:R-:W2:Y:S01]  /*1690*/  LDG.E.U8 R0, desc[UR36][R22.64] ;  /* 0x0000002416007981 */ /* 0x000ea2000c1e1100 */
[----:B------:R0:W1:Y:S01]  /*16a0*/  LDC.64 R8, c[0x4][R16] ;  /* 0x0100000010087b82 */ /* 0x0000620000000a00 */
[----:B------:R-:W3:Y:S01]  /*16b0*/  LDCU.64 UR4, c[0x4][0x10] ;  /* 0x01000200ff0477ac */ /* 0x000ee20008000a00 */
[----:B------:R-:W-:Y:S01]  /*16c0*/  VIMNMX.U32 R26, PT, PT, R26, R27, PT ;  /* 0x0000001b1a1a7248 */ /* 0x000fe20003fe0000 */
[----:B------:R-:W-:Y:S02]  /*16d0*/  IMAD.MOV.U32 R6, RZ, RZ, R24 ;  /* 0x000000ffff067224 */ /* 0x000fe400078e0018 */
[----:B------:R-:W-:Y:S02]  /*16e0*/  IMAD.MOV.U32 R7, RZ, RZ, R2 ;  /* 0x000000ffff077224 */ /* 0x000fe400078e0002 */
[----:B---3--:R-:W-:Y:S02]  /*16f0*/  IMAD.U32 R4, RZ, RZ, UR4 ;  /* 0x00000004ff047e24 */ /* 0x008fe4000f8e00ff */
[----:B------:R-:W-:Y:S01]  /*1700*/  IMAD.U32 R5, RZ, RZ, UR5 ;  /* 0x00000005ff057e24 */ /* 0x000fe2000f8e00ff */
[----:B--2---:R-:W-:-:S05]  /*1710*/  LOP3.LUT R0, R0, 0x10, RZ, 0xfc, !PT ;  /* 0x0000001000007812 */ /* 0x004fca00078efcff */
[----:B------:R0:W-:Y:S04]  /*1720*/  STG.E.U8 desc[UR36][R22.64], R0 ;  /* 0x0000000016007986 */ /* 0x0001e8000c101124 */
[----:B-1----:R0:W-:Y:S02]  /*1730*/  STL [R1], R0 ;  /* 0x0000000001007387 */ /* 0x0021e40000100800 */
[----:B------:R-:W-:-:S07]  /*1740*/  LEPC R20, `(.L_x_37) ;  /* 0x000000001014794e */ /* 0x000fce0000000000 */
[----:B0-----:R-:W-:Y:S05]  /*1750*/  CALL.ABS.NOINC R8 ;  /* 0x0000000008007343 */ /* 0x001fea0003c00000 */
.L_x_37:
[----:B------:R-:W0:Y:S02]  /*1760*/  LDCU.64 UR4, c[0x0][0x388] ;  /* 0x00007100ff0477ac */ /* 0x000e240008000a00 */
[----:B0-----:R-:W-:-:S05]  /*1770*/  IADD3 R8, P0, PT, R27, UR4, RZ ;  /* 0x000000041b087c10 */ /* 0x001fca000ff1e0ff */
[----:B------:R-:W-:Y:S01]  /*1780*/  IMAD.X R9, RZ, RZ, UR5, P0 ;  /* 0x00000005ff097e24 */ /* 0x000fe200080e06ff */
[----:B------:R-:W0:Y:S01]  /*1790*/  LDC.64 R16, c[0x4][R16] ;  /* 0x0100000010107b82 */ /* 0x000e220000000a00 */
[----:B------:R-:W1:Y:S03]  /*17a0*/  LDCU.64 UR4, c[0x4][0x10] ;  /* 0x01000200ff0477ac */ /* 0x000e660008000a00 */
[----:B------:R-:W2:Y:S01]  /*17b0*/  LDG.E.U8 R0, desc[UR36][R8.64] ;  /* 0x0000002408007981 */ /* 0x000ea2000c1e1100 */
[----:B------:R-:W-:Y:S02]  /*17c0*/  IMAD.MOV.U32 R6, RZ, RZ, R24 ;  /* 0x000000ffff067224 */ /* 0x000fe400078e0018 */
[----:B------:R-:W-:Y:S02]  /*17d0*/  IMAD.MOV.U32 R7, RZ, RZ, R2 ;  /* 0x000000ffff077224 */ /* 0x000fe400078e0002 */
[----:B-1----:R-:W-:-:S02]  /*17e0*/  IMAD.U32 R4, RZ, RZ, UR4 ;  /* 0x00000004ff047e24 */ /* 0x002fc4000f8e00ff */
[----:B------:R-:W-:Y:S01]  /*17f0*/  IMAD.U32 R5, RZ, RZ, UR5 ;  /* 0x00000005ff057e24 */ /* 0x000fe2000f8e00ff */
[----:B--2---:R-:W-:-:S05]  /*1800*/  LOP3.LUT R0, R0, 0x10, RZ, 0xfc, !PT ;  /* 0x0000001000007812 */ /* 0x004fca00078efcff */
[----:B------:R1:W-:Y:S04]  /*1810*/  STG.E.U8 desc[UR36][R8.64], R0 ;  /* 0x0000000008007986 */ /* 0x0003e8000c101124 */
[----:B0-----:R1:W-:Y:S02]  /*1820*/  STL [R1], R0 ;  /* 0x0000000001007387 */ /* 0x0013e40000100800 */
[----:B------:R-:W-:-:S07]  /*1830*/  LEPC R20, `(.L_x_38) ;  /* 0x000000001014794e */ /* 0x000fce0000000000 */
[----:B-1----:R-:W-:Y:S05]  /*1840*/  CALL.ABS.NOINC R16 ;  /* 0x0000000010007343 */ /* 0x002fea0003c00000 */
.L_x_38:
[----:B------:R-:W0:Y:S02]  /*1850*/  LDCU.64 UR4, c[0x0][0x388] ;  /* 0x00007100ff0477ac */ /* 0x000e240008000a00 */
[----:B0-----:R-:W-:-:S05]  /*1860*/  IADD3 R26, P0, PT, R26, UR4, RZ ;  /* 0x000000041a1a7c10 */ /* 0x001fca000ff1e0ff */
[----:B------:R-:W-:-:S05]  /*1870*/  IMAD.X R27, RZ, RZ, UR5, P0 ;  /* 0x00000005ff1b7e24 */ /* 0x000fca00080e06ff */
[----:B------:R-:W2:Y:S02]  /*1880*/  LDG.E.U8 R0, desc[UR36][R26.64] ;  /* 0x000000241a007981 */ /* 0x000ea4000c1e1100 */
[----:B--2---:R-:W-:-:S05]  /*1890*/  LOP3.LUT R3, R0, 0x40, RZ, 0xfc, !PT ;  /* 0x0000004000037812 */ /* 0x004fca00078efcff */
[----:B------:R-:W-:Y:S01]  /*18a0*/  STG.E.U8 desc[UR36][R26.64], R3 ;  /* 0x000000031a007986 */ /* 0x000fe2000c101124 */
[----:B------:R-:W-:Y:S05]  /*18b0*/  EXIT ;  /* 0x000000000000794d */ /* 0x000fea0003800000 */
.L_x_39:
        /* <DEDUP_REMOVED lines=12> */
.L_x_162:


//--------------------- .text._Z6updatePjPhjPVb   --------------------------
	.section	.text._Z6updatePjPhjPVb,"ax",@progbits
	.align	128
        .global         _Z6updatePjPhjPVb
        .type           _Z6updatePjPhjPVb,@function
        .size           _Z6updatePjPhjPVb,(.L_x_163 - _Z6updatePjPhjPVb)
        .other          _Z6updatePjPhjPVb,@"STO_CUDA_ENTRY STV_DEFAULT"
_Z6updatePjPhjPVb:
.text._Z6updatePjPhjPVb:
        /* <DEDUP_REMOVED lines=19> */
[----:B0-----:R-:W-:-:S05]  /*0130*/  IADD3 R18, P0, PT, R26, UR4, RZ ;  /* 0x000000041a127c10 */ /* 0x001fca000ff1e0ff */
[----:B------:R-:W-:Y:S01]  /*0140*/  IMAD.X R19, RZ, RZ, UR5, P0 ;  /* 0x00000005ff137e24 */ /* 0x000fe200080e06ff */
[----:B------:R-:W-:Y:S01]  /*0150*/  MOV R17, 0x0 ;  /* 0x0000000000117802 */ /* 0x000fe20000000f00 */
[----:B------:R-:W0:Y:S03]  /*0160*/  LDCU.64 UR4, c[0x4][0x8] ;  /* 0x01000100ff0477ac */ /* 0x000e260008000a00 */
[----:B-1----:R-:W2:Y:S01]  /*0170*/  LDG.E.U8 R25, desc[UR36][R18.64] ;  /* 0x0000002412197981 */ /* 0x002ea2000c1e1100 */
[----:B------:R1:W3:Y:S01]  /*0180*/  LDC.64 R8, c[0x4][R17] ;  /* 0x0100000011087b82 */ /* 0x0002e20000000a00 */
[C---:B------:R-:W-:Y:S02]  /*0190*/  IADD3 R2, P0, PT, R24.reuse, 0x10, RZ ;  /* 0x0000001018027810 */ /* 0x040fe40007f1e0ff */
[----:B------:R-:W-:-:S03]  /*01a0*/  IADD3 R6, P1, PT, R24, 0x8, RZ ;  /* 0x0000000818067810 */ /* 0x000fc60007f3e0ff */
[--C-:B------:R-:W-:Y:S02]  /*01b0*/  IMAD.X R22, RZ, RZ, R23.reuse, P0 ;  /* 0x000000ffff167224 */ /* 0x100fe400000e0617 */
[----:B------:R-:W-:Y:S01]  /*01c0*/  IMAD.X R7, RZ, RZ, R23, P1 ;  /* 0x000000ffff077224 */ /* 0x000fe200008e0617 */
[----:B0-----:R-:W-:Y:S01]  /*01d0*/  MOV R4, UR4 ;  /* 0x0000000400047c02 */ /* 0x001fe20008000f00 */
[----:B------:R-:W-:Y:S01]  /*01e0*/  IMAD.U32 R5, RZ, RZ, UR5 ;  /* 0x00000005ff057e24 */ /* 0x000fe2000f8e00ff */
[----:B--2---:R-:W-:-:S05]  /*01f0*/  LOP3.LUT R16, R25, 0x10, RZ, 0xc0, !PT ;  /* 0x0000001019107812 */ /* 0x004fca00078ec0ff */
[----:B---3--:R1:W-:Y:S02]  /*0200*/  STL [R1+0x8], R16 ;  /* 0x0000081001007387 */ /* 0x0083e40000100800 */
[----:B------:R-:W-:-:S07]  /*0210*/  LEPC R20, `(.L_x_40) ;  /* 0x000000001014794e */ /* 0x000fce0000000000 */
[----:B-1----:R-:W-:Y:S05]  /*0220*/  CALL.ABS.NOINC R8 ;  /* 0x0000000008007343 */ /* 0x002fea0003c00000 */
.L_x_40:
[----:B------:R-:W-:-:S13]  /*0230*/  ISETP.NE.AND P0, PT, R16, RZ, PT ;  /* 0x000000ff1000720c */ /* 0x000fda0003f05270 */
[----:B------:R-:W-:Y:S05]  /*0240*/  @P0 EXIT ;  /* 0x000000000000094d */ /* 0x000fea0003800000 */
[----:B------:R-:W-:-:S04]  /*0250*/  LOP3.LUT R0, R25, 0x3, RZ, 0xc0, !PT ;  /* 0x0000000319007812 */ /* 0x000fc800078ec0ff */
[----:B------:R-:W-:-:S13]  /*0260*/  ISETP.NE.AND P0, PT, R0, 0x3, PT ;  /* 0x000000030000780c */ /* 0x000fda0003f05270 */
[----:B------:R-:W-:Y:S05]  /*0270*/  @P0 BRA `(.L_x_41) ;  /* 0x0000000000580947 */ /* 0x000fea0003800000 */
[----:B------:R0:W-:Y:S01]  /*0280*/  STL [R1+0x10], R26 ;  /* 0x0000101a01007387 */ /* 0x0001e20000100800 */
[----:B------:R0:W1:Y:S01]  /*0290*/  LDC.64 R8, c[0x4][R17] ;  /* 0x0100000011087b82 */ /* 0x0000620000000a00 */
[----:B------:R-:W2:Y:S01]  /*02a0*/  LDCU.64 UR4, c[0x4][0x90] ;  /* 0x01001200ff0477ac */ /* 0x000ea20008000a00 */
[----:B------:R-:W-:Y:S02]  /*02b0*/  IMAD.MOV.U32 R6, RZ, RZ, R2 ;  /* 0x000000ffff067224 */ /* 0x000fe400078e0002 */
[----:B------:R-:W-:Y:S01]  /*02c0*/  IMAD.MOV.U32 R7, RZ, RZ, R22 ;  /* 0x000000ffff077224 */ /* 0x000fe200078e0016 */
[----:B--2---:R-:W-:Y:S01]  /*02d0*/  MOV R4, UR4 ;  /* 0x0000000400047c02 */ /* 0x004fe20008000f00 */
[----:B0-----:R-:W-:-:S07]  /*02e0*/  IMAD.U32 R5, RZ, RZ, UR5 ;  /* 0x00000005ff057e24 */ /* 0x001fce000f8e00ff */
[----:B------:R-:W-:-:S07]  /*02f0*/  LEPC R20, `(.L_x_42) ;  /* 0x000000001014794e */ /* 0x000fce0000000000 */
[----:B-1----:R-:W-:Y:S05]  /*0300*/  CALL.ABS.NOINC R8 ;  /* 0x0000000008007343 */ /* 0x002fea0003c00000 */
.L_x_42:
[----:B------:R-:W2:Y:S01]  /*0310*/  LDG.E.U8 R0, desc[UR36][R18.64] ;  /* 0x0000002412007981 */ /* 0x000ea2000c1e1100 */
[----:B------:R0:W1:Y:S01]  /*0320*/  LDC.64 R2, c[0x4][R17] ;  /* 0x0100000011027b82 */ /* 0x0000620000000a00 */
[----:B------:R-:W3:Y:S01]  /*0330*/  LDCU.64 UR4, c[0x4][0x10] ;  /* 0x01000200ff0477ac */ /* 0x000ee20008000a00 */
[----:B------:R-:W-:Y:S02]  /*0340*/  IMAD.MOV.U32 R6, RZ, RZ, R24 ;  /* 0x000000ffff067224 */ /* 0x000fe400078e0018 */
[----:B------:R-:W-:Y:S01]  /*0350*/  IMAD.MOV.U32 R7, RZ, RZ, R23 ;  /* 0x000000ffff077224 */ /* 0x000fe200078e0017 */
[----:B---3--:R-:W-:Y:S01]  /*0360*/  MOV R4, UR4 ;  /* 0x0000000400047c02 */ /* 0x008fe20008000f00 */
[----:B------:R-:W-:Y:S01]  /*0370*/  IMAD.U32 R5, RZ, RZ, UR5 ;  /* 0x00000005ff057e24 */ /* 0x000fe2000f8e00ff */
[----:B--2---:R-:W-:-:S05]  /*0380*/  LOP3.LUT R0, R0, 0x10, RZ, 0xfc, !PT ;  /* 0x0000001000007812 */ /* 0x004fca00078efcff */
[----:B------:R0:W-:Y:S04]  /*0390*/  STG.E.U8 desc[UR36][R18.64], R0 ;  /* 0x0000000012007986 */ /* 0x0001e8000c101124 */
[----:B-1----:R0:W-:Y:S02]  /*03a0*/  STL [R1], R0 ;  /* 0x0000000001007387 */ /* 0x0021e40000100800 */
[----:B------:R-:W-:-:S07]  /*03b0*/  LEPC R20, `(.L_x_43) ;  /* 0x000000001014794e */ /* 0x000fce0000000000 */
[----:B0-----:R-:W-:Y:S05]  /*03c0*/  CALL.ABS.NOINC R2 ;  /* 0x0000000002007343 */ /* 0x001fea0003c00000 */
.L_x_43:
[----:B------:R-:W-:Y:S05]  /*03d0*/  EXIT ;  /* 0x000000000000794d */ /* 0x000fea0003800000 */
.L_x_41:
[----:B------:R-:W0:Y:S01]  /*03e0*/  LDC.64 R8, c[0x0][0x398] ;  /* 0x0000e600ff087b82 */ /* 0x000e220000000a00 */
[----:B------:R-:W-:Y:S01]  /*03f0*/  MOV R23, 0x0 ;  /* 0x0000000000177802 */ /* 0x000fe20000000f00 */
[----:B------:R1:W-:Y:S01]  /*0400*/  STL [R1+0x10], R26 ;  /* 0x0000101a01007387 */ /* 0x0003e20000100800 */
[----:B------:R-:W2:Y:S01]  /*0410*/  LDCU.64 UR4, c[0x4][0x98] ;  /* 0x01001300ff0477ac */ /* 0x000ea20008000a00 */
[----:B------:R-:W-:Y:S01]  /*0420*/  IMAD.MOV.U32 R6, RZ, RZ, R2 ;  /* 0x000000ffff067224 */ /* 0x000fe200078e0002 */
[----:B------:R-:W-:-:S03]  /*0430*/  MOV R7, R22 ;  /* 0x0000001600077202 */ /* 0x000fc60000000f00 */
[----:B------:R1:W3:Y:S01]  /*0440*/  LDC.64 R10, c[0x4][R23] ;  /* 0x01000000170a7b82 */ /* 0x0002e20000000a00 */
[----:B--2---:R-:W-:Y:S01]  /*0450*/  MOV R4, UR4 ;  /* 0x0000000400047c02 */ /* 0x004fe20008000f00 */
[----:B------:R-:W-:Y:S01]  /*0460*/  IMAD.U32 R5, RZ, RZ, UR5 ;  /* 0x00000005ff057e24 */ /* 0x000fe2000f8e00ff */
[----:B0-----:R1:W-:Y:S06]  /*0470*/  STG.E.U8.STRONG.SYS desc[UR36][R8.64], RZ ;  /* 0x000000ff08007986 */ /* 0x0013ec000c115124 */
[----:B------:R-:W-:-:S07]  /*0480*/  LEPC R20, `(.L_x_44) ;  /* 0x000000001014794e */ /* 0x000fce0000000000 */
[----:B-1-3--:R-:W-:Y:S05]  /*0490*/  CALL.ABS.NOINC R10 ;  /* 0x000000000a007343 */ /* 0x00afea0003c00000 */
.L_x_44:
[----:B------:R-:W0:Y:S01]  /*04a0*/  LDC.64 R16, c[0x0][0x380] ;  /* 0x0000e000ff107b82 */ /* 0x000e220000000a00 */
[----:B------:R-:W-:Y:S01]  /*04b0*/  LOP3.LUT R25, R25, 0x3, RZ, 0xc0, !PT ;  /* 0x0000000319197812 */ /* 0x000fe200078ec0ff */
[----:B------:R-:W1:Y:S01]  /*04c0*/  LDCU.64 UR4, c[0x4][0xa0] ;  /* 0x01001400ff0477ac */ /* 0x000e620008000a00 */
[----:B0-----:R-:W-:-:S05]  /*04d0*/  IMAD.WIDE.U32 R16, R26, 0x4, R16 ;  /* 0x000000041a107825 */ /* 0x001fca00078e0010 */
[----:B------:R-:W2:Y:S01]  /*04e0*/  LDG.E R24, desc[UR36][R16.64] ;  /* 0x0000002410187981 */ /* 0x000ea2000c1e1900 */
[----:B------:R0:W3:Y:S01]  /*04f0*/  LDC.64 R8, c[0x4][R23] ;  /* 0x0100000017087b82 */ /* 0x0000e20000000a00 */
[----:B-1----:R-:W-:Y:S01]  /*0500*/  IMAD.U32 R4, RZ, RZ, UR4 ;  /* 0x00000004ff047e24 */ /* 0x002fe2000f8e00ff */
[----:B------:R-:W-:Y:S01]  /*0510*/  MOV R6, R2 ;  /* 0x0000000200067202 */ /* 0x000fe20000000f00 */
[----:B------:R-:W-:Y:S02]  /*0520*/  IMAD.U32 R5, RZ, RZ, UR5 ;  /* 0x00000005ff057e24 */ /* 0x000fe4000f8e00ff */
[----:B------:R-:W-:Y:S02]  /*0530*/  IMAD.MOV.U32 R7, RZ, RZ, R22 ;  /* 0x000000ffff077224 */ /* 0x000fe400078e0016 */
[----:B--2---:R-:W-:-:S05]  /*0540*/  IMAD R24, R24, 0x3, R25 ;  /* 0x0000000318187824 */ /* 0x004fca00078e0219 */
[----:B---3--:R0:W-:Y:S02]  /*0550*/  STL [R1+0x10], R24 ;  /* 0x0000101801007387 */ /* 0x0081e40000100800 */
[----:B------:R-:W-:-:S07]  /*0560*/  LEPC R20, `(.L_x_45) ;  /* 0x000000001014794e */ /* 0x000fce0000000000 */
[----:B0-----:R-:W-:Y:S05]  /*0570*/  CALL.ABS.NOINC R8 ;  /* 0x0000000008007343 */ /* 0x001fea0003c00000 */
.L_x_45:
[----:B------:R-:W-:Y:S04]  /*0580*/  STG.E desc[UR36][R16.64], R24 ;  /* 0x0000001810007986 */ /* 0x000fe8000c101924 */
[----:B------:R-:W-:Y:S01]  /*0590*/  STG.E.U8 desc[UR36][R18.64], RZ ;  /* 0x000000ff12007986 */ /* 0x000fe2000c101124 */
[----:B------:R-:W-:Y:S05]  /*05a0*/  EXIT ;  /* 0x000000000000794d */ /* 0x000fea0003800000 */
.L_x_46:
        /* <DEDUP_REMOVED lines=13> */
.L_x_163:


//--------------------- .text._Z16selectFirstPivotPhjPKj --------------------------
	.section	.text._Z16selectFirstPivotPhjPKj,"ax",@progbits
	.align	128
        .global         _Z16selectFirstPivotPhjPKj
        .type           _Z16selectFirstPivotPhjPKj,@function
        .size           _Z16selectFirstPivotPhjPKj,(.L_x_164 - _Z16selectFirstPivotPhjPKj)
        .other          _Z16selectFirstPivotPhjPKj,@"STO_CUDA_ENTRY STV_DEFAULT"
_Z16selectFirstPivotPhjPKj:
.text._Z16selectFirstPivotPhjPKj:
        /* <DEDUP_REMOVED lines=23> */
[----:B------:R-:W-:Y:S01]  /*0170*/  MOV R2, 0x0 ;  /* 0x0000000000027802 */ /* 0x000fe20000000f00 */
[----:B------:R-:W-:Y:S01]  /*0180*/  IMAD.MOV.U32 R7, RZ, RZ, R18 ;  /* 0x000000ffff077224 */ /* 0x000fe200078e0012 */
[----:B------:R-:W-:Y:S02]  /*0190*/  MOV R6, R19 ;  /* 0x0000001300067202 */ /* 0x000fe40000000f00 */
[----:B------:R1:W3:Y:S01]  /*01a0*/  LDC.64 R8, c[0x4][R2] ;  /* 0x0100000002087b82 */ /* 0x0002e20000000a00 */
[----:B0-----:R-:W-:-:S02]  /*01b0*/  IMAD.U32 R4, RZ, RZ, UR4 ;  /* 0x00000004ff047e24 */ /* 0x001fc4000f8e00ff */
[----:B------:R-:W-:Y:S01]  /*01c0*/  IMAD.U32 R5, RZ, RZ, UR5 ;  /* 0x00000005ff057e24 */ /* 0x000fe2000f8e00ff */
[----:B--2---:R-:W-:-:S05]  /*01d0*/  LOP3.LUT R24, R24, 0x10, RZ, 0xc0, !PT ;  /* 0x0000001018187812 */ /* 0x004fca00078ec0ff */
[----:B---3--:R1:W-:Y:S02]  /*01e0*/  STL [R1], R24 ;  /* 0x0000001801007387 */ /* 0x0083e40000100800 */
[----:B------:R-:W-:-:S07]  /*01f0*/  LEPC R20, `(.L_x_47) ;  /* 0x000000001014794e */ /* 0x000fce0000000000 */
[----:B-1----:R-:W-:Y:S05]  /*0200*/  CALL.ABS.NOINC R8 ;  /* 0x0000000008007343 */ /* 0x002fea0003c00000 */
.L_x_47:
[----:B------:R-:W-:-:S13]  /*0210*/  ISETP.NE.AND P0, PT, R24, RZ, PT ;  /* 0x000000ff1800720c */ /* 0x000fda0003f05270 */
[----:B------:R-:W-:Y:S05]  /*0220*/  @P0 EXIT ;  /* 0x000000000000094d */ /* 0x000fea0003800000 */
[----:B------:R-:W0:Y:S02]  /*0230*/  LDC.64 R4, c[0x0][0x390] ;  /* 0x0000e400ff047b82 */ /* 0x000e240000000a00 */
[----:B0-----:R-:W2:Y:S02]  /*0240*/  LDG.E R5, desc[UR36][R4.64] ;  /* 0x0000002404057981 */ /* 0x001ea4000c1e1900 */
[----:B--2---:R-:W-:-:S13]  /*0250*/  ISETP.NE.AND P0, PT, R5, R22, PT ;  /* 0x000000160500720c */ /* 0x004fda0003f05270 */
[----:B------:R-:W-:Y:S05]  /*0260*/  @P0 EXIT ;  /* 0x000000000000094d */ /* 0x000fea0003800000 */
[----:B------:R0:W-:Y:S01]  /*0270*/  STL [R1+0x8], R22 ;  /* 0x0000081601007387 */ /* 0x0001e20000100800 */
[----:B------:R0:W1:Y:S01]  /*0280*/  LDC.64 R8, c[0x4][R2] ;  /* 0x0100000002087b82 */ /* 0x0000620000000a00 */
[----:B------:R-:W2:Y:S01]  /*0290*/  LDCU.64 UR4, c[0x4][0x80] ;  /* 0x01001000ff0477ac */ /* 0x000ea20008000a00 */
[----:B------:R-:W-:-:S05]  /*02a0*/  IADD3 R19, P0, PT, R19, 0x8, RZ ;  /* 0x0000000813137810 */ /* 0x000fca0007f1e0ff */
[----:B------:R-:W-:Y:S02]  /*02b0*/  IMAD.X R18, RZ, RZ, R18, P0 ;  /* 0x000000ffff127224 */ /* 0x000fe400000e0612 */
[----:B------:R-:W-:-:S03]  /*02c0*/  IMAD.MOV.U32 R6, RZ, RZ, R19 ;  /* 0x000000ffff067224 */ /* 0x000fc600078e0013 */
[----:B------:R-:W-:Y:S02]  /*02d0*/  MOV R7, R18 ;  /* 0x0000001200077202 */ /* 0x000fe40000000f00 */
[----:B--2---:R-:W-:Y:S01]  /*02e0*/  MOV R4, UR4 ;  /* 0x0000000400047c02 */ /* 0x004fe20008000f00 */
[----:B0-----:R-:W-:-:S07]  /*02f0*/  IMAD.U32 R5, RZ, RZ, UR5 ;  /* 0x00000005ff057e24 */ /* 0x001fce000f8e00ff */
[----:B------:R-:W-:-:S07]  /*0300*/  LEPC R20, `(.L_x_48) ;  /* 0x000000001014794e */ /* 0x000fce0000000000 */
[----:B-1----:R-:W-:Y:S05]  /*0310*/  CALL.ABS.NOINC R8 ;  /* 0x0000000008007343 */ /* 0x002fea0003c00000 */
.L_x_48:
[----:B------:R-:W-:Y:S01]  /*0320*/  IMAD.MOV.U32 R0, RZ, RZ, 0x83 ;  /* 0x00000083ff007424 */ /* 0x000fe200078e00ff */
[----:B------:R-:W0:Y:S01]  /*0330*/  LDC.64 R2, c[0x4][R2] ;  /* 0x0100000002027b82 */ /* 0x000e220000000a00 */
[----:B------:R-:W1:Y:S01]  /*0340*/  LDCU.64 UR4, c[0x4][0x88] ;  /* 0x01001100ff0477ac */ /* 0x000e620008000a00 */
[----:B------:R-:W-:Y:S02]  /*0350*/  IMAD.MOV.U32 R6, RZ, RZ, R19 ;  /* 0x000000ffff067224 */ /* 0x000fe400078e0013 */
[----:B------:R2:W-:Y:S01]  /*0360*/  STL [R1+0x8], R0 ;  /* 0x0000080001007387 */ /* 0x0005e20000100800 */
[----:B------:R-:W-:Y:S02]  /*0370*/  IMAD.MOV.U32 R7, RZ, RZ, R18 ;  /* 0x000000ffff077224 */ /* 0x000fe400078e0012 */
[----:B-1----:R-:W-:Y:S01]  /*0380*/  IMAD.U32 R4, RZ, RZ, UR4 ;  /* 0x00000004ff047e24 */ /* 0x002fe2000f8e00ff */
[----:B--2---:R-:W-:-:S07]  /*0390*/  MOV R5, UR5 ;  /* 0x0000000500057c02 */ /* 0x004fce0008000f00 */
[----:B------:R-:W-:-:S07]  /*03a0*/  LEPC R20, `(.L_x_49) ;  /* 0x000000001014794e */ /* 0x000fce0000000000 */
[----:B0-----:R-:W-:Y:S05]  /*03b0*/  CALL.ABS.NOINC R2 ;  /* 0x0000000002007343 */ /* 0x001fea0003c00000 */
.L_x_49:
[----:B------:R-:W-:-:S05]  /*03c0*/  HFMA2 R8, -RZ, RZ, 0, 7.808208465576171875e-06 ;  /* 0x00000083ff087431 */ /* 0x000fca00000001ff */
[----:B------:R-:W-:Y:S01]  /*03d0*/  STG.E.U8 desc[UR36][R16.64], R8 ;  /* 0x0000000810007986 */ /* 0x000fe2000c101124 */
[----:B------:R-:W-:Y:S05]  /*03e0*/  EXIT ;  /* 0x000000000000794d */ /* 0x000fea0003800000 */
.L_x_50:
        /* <DEDUP_REMOVED lines=9> */
.L_x_164:


//--------------------- .text._Z3bwdPKjS0_S0_PhjPVb --------------------------
	.section	.text._Z3bwdPKjS0_S0_PhjPVb,"ax",@progbits
	.align	128
        .global         _Z3bwdPKjS0_S0_PhjPVb
        .type           _Z3bwdPKjS0_S0_PhjPVb,@function
        .size           _Z3bwdPKjS0_S0_PhjPVb,(.L_x_165 - _Z3bwdPKjS0_S0_PhjPVb)
        .other          _Z3bwdPKjS0_S0_PhjPVb,@"STO_CUDA_ENTRY STV_DEFAULT"
_Z3bwdPKjS0_S0_PhjPVb:
.text._Z3bwdPKjS0_S0_PhjPVb:
        /* <DEDUP_REMOVED lines=20> */
[----:B------:R-:W-:-:S05]  /*0140*/  IMAD.X R33, RZ, RZ, UR7, P0 ;  /* 0x00000007ff217e24 */ /* 0x000fca00080e06ff */
[----:B-1----:R-:W2:Y:S01]  /*0150*/  LDG.E.U8 R24, desc[UR36][R32.64] ;  /* 0x0000002420187981 */ /* 0x002ea2000c1e1100 */
[C---:B------:R-:W-:Y:S01]  /*0160*/  VIADD R3, R22.reuse, -UR5 ;  /* 0x8000000516037c36 */ /* 0x040fe20008000000 */
[----:B------:R-:W-:Y:S01]  /*0170*/  MOV R16, 0x0 ;  /* 0x0000000000107802 */ /* 0x000fe20000000f00 */
[----:B------:R-:W0:Y:S01]  /*0180*/  LDCU.64 UR4, c[0x4][0x8] ;  /* 0x01000100ff0477ac */ /* 0x000e220008000a00 */
[----:B------:R-:W-:Y:S01]  /*0190*/  IADD3 R17, P0, PT, R22, 0x8, RZ ;  /* 0x0000000816117810 */ /* 0x000fe20007f1e0ff */
[----:B------:R-:W-:Y:S01]  /*01a0*/  IMAD.MOV.U32 R6, RZ, RZ, R22 ;  /* 0x000000ffff067224 */ /* 0x000fe200078e0016 */
[----:B------:R1:W3:Y:S01]  /*01b0*/  LDC.64 R8, c[0x4][R16] ;  /* 0x0100000010087b82 */ /* 0x0002e20000000a00 */
[--C-:B------:R-:W-:Y:S02]  /*01c0*/  IMAD.MOV.U32 R7, RZ, RZ, R2.reuse ;  /* 0x000000ffff077224 */ /* 0x100fe400078e0002 */
[----:B------:R-:W-:Y:S02]  /*01d0*/  IMAD.X R18, RZ, RZ, R2, P0 ;  /* 0x000000ffff127224 */ /* 0x000fe400000e0602 */
[----:B0-----:R-:W-:-:S02]  /*01e0*/  IMAD.U32 R4, RZ, RZ, UR4 ;  /* 0x00000004ff047e24 */ /* 0x001fc4000f8e00ff */
[----:B------:R-:W-:Y:S01]  /*01f0*/  IMAD.U32 R5, RZ, RZ, UR5 ;  /* 0x00000005ff057e24 */ /* 0x000fe2000f8e00ff */
[----:B--2---:R-:W-:-:S05]  /*0200*/  LOP3.LUT R0, R24, 0x10, RZ, 0xc0, !PT ;  /* 0x0000001018007812 */ /* 0x004fca00078ec0ff */
[----:B---3--:R1:W-:Y:S02]  /*0210*/  STL [R3], R0 ;  /* 0x0000000003007387 */ /* 0x0083e40000100800 */
[----:B------:R-:W-:-:S07]  /*0220*/  LEPC R20, `(.L_x_51) ;  /* 0x000000001014794e */ /* 0x000fce0000000000 */
[----:B-1----:R-:W-:Y:S05]  /*0230*/  CALL.ABS.NOINC R8 ;  /* 0x0000000008007343 */ /* 0x002fea0003c00000 */
.L_x_51:
[----:B------:R-:W-:-:S04]  /*0240*/  LOP3.LUT R24, R24, 0x1a, RZ, 0xc0, !PT ;  /* 0x0000001a18187812 */ /* 0x000fc800078ec0ff */
[----:B------:R-:W-:-:S13]  /*0250*/  ISETP.NE.AND P0, PT, R24, 0x2, PT ;  /* 0x000000021800780c */ /* 0x000fda0003f05270 */
[----:B------:R-:W-:Y:S05]  /*0260*/  @P0 EXIT ;  /* 0x000000000000094d */ /* 0x000fea0003800000 */
[----:B------:R0:W-:Y:S01]  /*0270*/  STL [R1+0x8], R19 ;  /* 0x0000081301007387 */ /* 0x0001e20000100800 */
[----:B------:R0:W1:Y:S01]  /*0280*/  LDC.64 R8, c[0x4][R16] ;  /* 0x0100000010087b82 */ /* 0x0000620000000a00 */
[----:B------:R-:W2:Y:S01]  /*0290*/  LDCU.64 UR4, c[0x4][0x70] ;  /* 0x01000e00ff0477ac */ /* 0x000ea20008000a00 */
[----:B------:R-:W-:Y:S02]  /*02a0*/  IMAD.MOV.U32 R6, RZ, RZ, R17 ;  /* 0x000000ffff067224 */ /* 0x000fe400078e0011 */
[----:B------:R-:W-:Y:S02]  /*02b0*/  IMAD.MOV.U32 R7, RZ, RZ, R18 ;  /* 0x000000ffff077224 */ /* 0x000fe400078e0012 */
[----:B--2---:R-:W-:Y:S02]  /*02c0*/  IMAD.U32 R4, RZ, RZ, UR4 ;  /* 0x00000004ff047e24 */ /* 0x004fe4000f8e00ff */
[----:B0-----:R-:W-:-:S07]  /*02d0*/  IMAD.U32 R5, RZ, RZ, UR5 ;  /* 0x00000005ff057e24 */ /* 0x001fce000f8e00ff */
[----:B------:R-:W-:-:S07]  /*02e0*/  LEPC R20, `(.L_x_52) ;  /* 0x000000001014794e */ /* 0x000fce0000000000 */
[----:B-1----:R-:W-:Y:S05]  /*02f0*/  CALL.ABS.NOINC R8 ;  /* 0x0000000008007343 */ /* 0x002fea0003c00000 */
.L_x_52:
[----:B------:R-:W0:Y:S01]  /*0300*/  LDC.64 R28, c[0x0][0x388] ;  /* 0x0000e200ff1c7b82 */ /* 0x000e220000000a00 */
[----:B------:R-:W-:-:S04]  /*0310*/  VIADD R5, R23, 0x2 ;  /* 0x0000000217057836 */ /* 0x000fc80000000000 */
[----:B0-----:R-:W-:-:S04]  /*0320*/  IMAD.WIDE.U32 R4, R5, 0x4, R28 ;  /* 0x0000000405047825 */ /* 0x001fc800078e001c */
[----:B------:R-:W-:Y:S01]  /*0330*/  IMAD.WIDE.U32 R28, R19, 0x4, R28 ;  /* 0x00000004131c7825 */ /* 0x000fe200078e001c */
[----:B------:R-:W2:Y:S05]  /*0340*/  LDG.E R3, desc[UR36][R4.64] ;  /* 0x0000002404037981 */ /* 0x000eaa000c1e1900 */
[----:B------:R-:W2:Y:S01]  /*0350*/  LDG.E R28, desc[UR36][R28.64] ;  /* 0x000000241c1c7981 */ /* 0x000ea2000c1e1900 */
[----:B------:R-:W-:Y:S01]  /*0360*/  BSSY.RECONVERGENT B8, `(.L_x_53) ;  /* 0x00000fd000087945 */ /* 0x000fe20003800200 */
[----:B------:R-:W-:Y:S01]  /*0370*/  PLOP3.LUT P0, PT, PT, PT, PT, 0x8, 0x80 ;  /* 0x000000000080781c */ /* 0x000fe20003f0e170 */
[----:B--2---:R-:W-:-:S05]  /*0380*/  IMAD.IADD R0, R3, 0x1, -R28 ;  /* 0x0000000103007824 */ /* 0x004fca00078e0a1c */
[----:B------:R-:W-:-:S13]  /*0390*/  ISETP.NE.AND P1, PT, R0, RZ, PT ;  /* 0x000000ff0000720c */ /* 0x000fda0003f25270 */
[----:B------:R-:W-:Y:S05]  /*03a0*/  @!P1 BRA `(.L_x_54) ;  /* 0x0000000c00e09947 */ /* 0x000fea0003800000 */
[----:B------:R-:W0:Y:S02]  /*03b0*/  LDC.64 R4, c[0x0][0x390] ;  /* 0x0000e400ff047b82 */ /* 0x000e240000000a00 */
[----:B0-----:R-:W-:-:S05]  /*03c0*/  IMAD.WIDE.U32 R4, R19, 0x4, R4 ;  /* 0x0000000413047825 */ /* 0x001fca00078e0004 */
[----:B------:R0:W5:Y:S01]  /*03d0*/  LDG.E R27, desc[UR36][R4.64] ;  /* 0x00000024041b7981 */ /* 0x000162000c1e1900 */
[----:B------:R-:W-:Y:S01]  /*03e0*/  IMAD.IADD R3, R28, 0x1, -R3 ;  /* 0x000000011c037824 */ /* 0x000fe200078e0a03 */
[----:B------:R-:W-:Y:S01]  /*03f0*/  BSSY.RECONVERGENT B7, `(.L_x_55) ;  /* 0x00000b8000077945 */ /* 0x000fe20003800200 */
[----:B------:R-:W-:Y:S01]  /*0400*/  IMAD.MOV.U32 R31, RZ, RZ, 0x1 ;  /* 0x00000001ff1f7424 */ /* 0x000fe200078e00ff */
[----:B------:R-:W-:Y:S01]  /*0410*/  LOP3.LUT R26, R0, 0x3, RZ, 0xc0, !PT ;  /* 0x00000003001a7812 */ /* 0x000fe200078ec0ff */
[----:B------:R-:W-:Y:S01]  /*0420*/  IMAD.MOV.U32 R25, RZ, RZ, RZ ;  /* 0x000000ffff197224 */ /* 0x000fe200078e00ff */
[----:B------:R-:W-:-:S13]  /*0430*/  ISETP.GT.U32.AND P0, PT, R3, -0x4, PT ;  /* 0xfffffffc0300780c */ /* 0x000fda0003f04070 */
[----:B0-----:R-:W-:Y:S05]  /*0440*/  @P0 BRA `(.L_x_56) ;  /* 0x0000000800c80947 */ /* 0x001fea0003800000 */
[----:B------:R-:W0:Y:S01]  /*0450*/  LDC.64 R4, c[0x0][0x380] ;  /* 0x0000e000ff047b82 */ /* 0x000e220000000a00 */
[----:B------:R-:W-:Y:S01]  /*0460*/  IADD3 R24, P1, PT, R22, 0x8, RZ ;  /* 0x0000000816187810 */ /* 0x000fe20007f3e0ff */
[----:B------:R-:W-:Y:S01]  /*0470*/  IMAD.MOV.U32 R31, RZ, RZ, 0x1 ;  /* 0x00000001ff1f7424 */ /* 0x000fe200078e00ff */
[----:B------:R-:W-:-:S03]  /*0480*/  LOP3.LUT R25, R0, 0xfffffffc, RZ, 0xc0, !PT ;  /* 0xfffffffc00197812 */ /* 0x000fc600078ec0ff */
[----:B------:R-:W-:Y:S02]  /*0490*/  IMAD.X R30, RZ, RZ, R2, P1 ;  /* 0x000000ffff1e7224 */ /* 0x000fe400008e0602 */
[----:B------:R-:W-:Y:S02]  /*04a0*/  IMAD.MOV R23, RZ, RZ, -R25 ;  /* 0x000000ffff177224 */ /* 0x000fe400078e0a19 */
[----:B0-----:R-:W-:-:S03]  /*04b0*/  IMAD.WIDE.U32 R4, R28, 0x4, R4 ;  /* 0x000000041c047825 */ /* 0x001fc600078e0004 */
[----:B------:R-:W-:-:S05]  /*04c0*/  IADD3 R16, P0, PT, R4, 0x8, RZ ;  /* 0x0000000804107810 */ /* 0x000fca0007f1e0ff */
[----:B------:R-:W-:-:S08]  /*04d0*/  IMAD.X R17, RZ, RZ, R5, P0 ;  /* 0x000000ffff117224 */ /* 0x000fd000000e0605 */
.L_x_73:
[----:B------:R-:W2:Y:S01]  /*04e0*/  LDG.E R18, desc[UR36][R16.64+-0x8] ;  /* 0xfffff82410127981 */ /* 0x000ea2000c1e1900 */
[----:B------:R-:W2:Y:S02]  /*04f0*/  LDCU.64 UR4, c[0x0][0x398] ;  /* 0x00007300ff0477ac */ /* 0x000ea40008000a00 */
[----:B0-2---:R-:W-:-:S05]  /*0500*/  IADD3 R36, P0, PT, R18, UR4, RZ ;  /* 0x0000000412247c10 */ /* 0x005fca000ff1e0ff */
        /* <DEDUP_REMOVED lines=8> */
[----:B------:R-:W-:-:S04]  /*0590*/  ISETP.NE.AND P0, PT, R23, RZ, PT ;  /* 0x000000ff1700720c */ /* 0x000fc80003f05270 */
[----:B------:R-:W-:Y:S01]  /*05a0*/  P2R R29, PR, RZ, 0x1 ;  /* 0x00000001ff1d7803 */ /* 0x000fe20000000000 */
[----:B0-----:R-:W-:Y:S01]  /*05b0*/  IMAD.U32 R4, RZ, RZ, UR4 ;  /* 0x00000004ff047e24 */ /* 0x001fe2000f8e00ff */
[----:B------:R-:W-:Y:S02]  /*05c0*/  MOV R5, UR5 ;  /* 0x0000000500057c02 */ /* 0x000fe40008000f00 */
[----:B--2---:R-:W-:-:S05]  /*05d0*/  LOP3.LUT R0, R34, 0x10, RZ, 0xc0, !PT ;  /* 0x0000001022007812 */ /* 0x004fca00078ec0ff */
[----:B-1----:R0:W-:Y:S02]  /*05e0*/  STL [R1], R0 ;  /* 0x0000000001007387 */ /* 0x0021e40000100800 */
[----:B------:R-:W-:-:S07]  /*05f0*/  LEPC R20, `(.L_x_57) ;  /* 0x000000001014794e */ /* 0x000fce0000000000 */
[----:B0----5:R-:W-:Y:S05]  /*0600*/  CALL.ABS.NOINC R8 ;  /* 0x0000000008007343 */ /* 0x021fea0003c00000 */
.L_x_57:
[----:B------:R-:W-:Y:S01]  /*0610*/  LOP3.LUT P0, RZ, R34, 0x12, RZ, 0xc0, !PT ;  /* 0x0000001222ff7812 */ /* 0x000fe2000780c0ff */
[----:B------:R-:W-:-:S12]  /*0620*/  BSSY.RECONVERGENT B6, `(.L_x_58) ;  /* 0x0000015000067945 */ /* 0x000fd80003800200 */
[----:B------:R-:W-:Y:S05]  /*0630*/  @P0 BRA `(.L_x_59) ;  /* 0x00000000004c0947 */ /* 0x000fea0003800000 */
[----:B------:R-:W0:Y:S02]  /*0640*/  LDC.64 R4, c[0x0][0x390] ;  /* 0x0000e400ff047b82 */ /* 0x000e240000000a00 */
[----:B0-----:R-:W-:-:S06]  /*0650*/  IMAD.WIDE.U32 R4, R18, 0x4, R4 ;  /* 0x0000000412047825 */ /* 0x001fcc00078e0004 */
[----:B------:R-:W2:Y:S02]  /*0660*/  LDG.E R4, desc[UR36][R4.64] ;  /* 0x0000002404047981 */ /* 0x000ea4000c1e1900 */
[----:B--2---:R-:W-:-:S13]  /*0670*/  ISETP.NE.AND P0, PT, R4, R27, PT ;  /* 0x0000001b0400720c */ /* 0x004fda0003f05270 */
[----:B------:R-:W-:Y:S05]  /*0680*/  @P0 BRA `(.L_x_59) ;  /* 0x0000000000380947 */ /* 0x000fea0003800000 */
[----:B------:R-:W-:Y:S01]  /*0690*/  MOV R8, 0x0 ;  /* 0x0000000000087802 */ /* 0x000fe20000000f00 */
[----:B------:R0:W-:Y:S01]  /*06a0*/  STL.64 [R1+0x8], R18 ;  /* 0x0000081201007387 */ /* 0x0001e20000100a00 */
[----:B------:R-:W1:Y:S01]  /*06b0*/  LDCU.64 UR4, c[0x4][0x78] ;  /* 0x01000f00ff0477ac */ /* 0x000e620008000a00 */
[----:B------:R-:W-:Y:S02]  /*06c0*/  IMAD.MOV.U32 R6, RZ, RZ, R24 ;  /* 0x000000ffff067224 */ /* 0x000fe400078e0018 */
[----:B------:R-:W-:Y:S01]  /*06d0*/  IMAD.MOV.U32 R7, RZ, RZ, R30 ;  /* 0x000000ffff077224 */ /* 0x000fe200078e001e */
[----:B------:R-:W2:Y:S01]  /*06e0*/  LDC.64 R8, c[0x4][R8] ;  /* 0x0100000008087b82 */ /* 0x000ea20000000a00 */
[----:B-1----:R-:W-:Y:S02]  /*06f0*/  IMAD.U32 R4, RZ, RZ, UR4 ;  /* 0x00000004ff047e24 */ /* 0x002fe4000f8e00ff */
[----:B0-----:R-:W-:-:S07]  /*0700*/  IMAD.U32 R5, RZ, RZ, UR5 ;  /* 0x00000005ff057e24 */ /* 0x001fce000f8e00ff */
[----:B------:R-:W-:-:S07]  /*0710*/  LEPC R20, `(.L_x_60) ;  /* 0x000000001014794e */ /* 0x000fce0000000000 */
[----:B--2---:R-:W-:Y:S05]  /*0720*/  CALL.ABS.NOINC R8 ;  /* 0x0000000008007343 */ /* 0x004fea0003c00000 */
.L_x_60:
[----:B------:R-:W2:Y:S01]  /*0730*/  LDG.E.U8 R0, desc[UR36][R36.64] ;  /* 0x0000002424007981 */ /* 0x000ea2000c1e1100 */
[----:B------:R-:W-:Y:S02]  /*0740*/  PRMT R31, RZ, 0x7610, R31 ;  /* 0x00007610ff1f7816 */ /* 0x000fe4000000001f */
[----:B--2---:R-:W-:-:S05]  /*0750*/  LOP3.LUT R3, R0, 0x2, RZ, 0xfc, !PT ;  /* 0x0000000200037812 */ /* 0x004fca00078efcff */
[----:B------:R0:W-:Y:S02]  /*0760*/  STG.E.U8 desc[UR36][R36.64], R3 ;  /* 0x0000000324007986 */ /* 0x0001e4000c101124 */
.L_x_59:
[----:B------:R-:W-:Y:S05]  /*0770*/  BSYNC.RECONVERGENT B6 ;  /* 0x0000000000067941 */ /* 0x000fea0003800200 */
.L_x_58:
[----:B------:R-:W0:Y:S01]  /*0780*/  LDG.E R18, desc[UR36][R16.64+-0x4] ;  /* 0xfffffc2410127981 */ /* 0x000e22000c1e1900 */
[----:B------:R-:W0:Y:S02]  /*0790*/  LDCU.64 UR4, c[0x0][0x398] ;  /* 0x00007300ff0477ac */ /* 0x000e240008000a00 */
[----:B0-----:R-:W-:-:S05]  /*07a0*/  IADD3 R36, P0, PT, R18, UR4, RZ ;  /* 0x0000000412247c10 */ /* 0x001fca000ff1e0ff */
[----:B------:R-:W-:Y:S01]  /*07b0*/  IMAD.X R37, RZ, RZ, UR5, P0 ;  /* 0x00000005ff257e24 */ /* 0x000fe200080e06ff */
[----:B------:R-:W-:Y:S01]  /*07c0*/  MOV R8, 0x0 ;  /* 0x0000000000087802 */ /* 0x000fe20000000f00 */
[----:B------:R-:W0:Y:S03]  /*07d0*/  LDCU.64 UR4, c[0x4][0x8] ;  /* 0x01000100ff0477ac */ /* 0x000e260008000a00 */
[----:B------:R-:W2:Y:S01]  /*07e0*/  LDG.E.U8 R34, desc[UR36][R36.64] ;  /* 0x0000002424227981 */ /* 0x000ea2000c1e1100 */
[----:B------:R-:W-:Y:S01]  /*07f0*/  IMAD.MOV.U32 R6, RZ, RZ, R22 ;  /* 0x000000ffff067224 */ /* 0x000fe200078e0016 */
[----:B------:R-:W1:Y:S01]  /*0800*/  LDC.64 R8, c[0x4][R8] ;  /* 0x0100000008087b82 */ /* 0x000e620000000a00 */
[----:B------:R-:W-:Y:S02]  /*0810*/  IMAD.MOV.U32 R7, RZ, RZ, R2 ;  /* 0x000000ffff077224 */ /* 0x000fe400078e0002 */
[----:B0-----:R-:W-:-:S02]  /*0820*/  IMAD.U32 R4, RZ, RZ, UR4 ;  /* 0x00000004ff047e24 */ /* 0x001fc4000f8e00ff */
[----:B------:R-:W-:Y:S01]  /*0830*/  IMAD.U32 R5, RZ, RZ, UR5 ;  /* 0x00000005ff057e24 */ /* 0x000fe2000f8e00ff */
[----:B--2---:R-:W-:-:S05]  /*0840*/  LOP3.LUT R0, R34, 0x10, RZ, 0xc0, !PT ;  /* 0x0000001022007812 */ /* 0x004fca00078ec0ff */
[----:B-1----:R0:W-:Y:S02]  /*0850*/  STL [R1], R0 ;  /* 0x0000000001007387 */ /* 0x0021e40000100800 */
[----:B------:R-:W-:-:S07]  /*0860*/  LEPC R20, `(.L_x_61) ;  /* 0x000000001014794e */ /* 0x000fce0000000000 */
[----:B0-----:R-:W-:Y:S05]  /*0870*/  CALL.ABS.NOINC R8 ;  /* 0x0000000008007343 */ /* 0x001fea0003c00000 */
.L_x_61:
        /* <DEDUP_REMOVED lines=11> */
[----:B------:R-:W-:-:S03]  /*0930*/  IADD3 R24, P0, PT, R22, 0x8, RZ ;  /* 0x0000000816187810 */ /* 0x000fc60007f1e0ff */
[----:B------:R-:W2:Y:S02]  /*0940*/  LDC.64 R8, c[0x4][R8] ;  /* 0x0100000008087b82 */ /* 0x000ea40000000a00 */
[----:B------:R-:W-:Y:S02]  /*0950*/  IMAD.X R30, RZ, RZ, R2, P0 ;  /* 0x000000ffff1e7224 */ /* 0x000fe400000e0602 */
[----:B------:R-:W-:Y:S02]  /*0960*/  IMAD.MOV.U32 R6, RZ, RZ, R24 ;  /* 0x000000ffff067224 */ /* 0x000fe400078e0018 */
[----:B------:R-:W-:Y:S02]  /*0970*/  IMAD.MOV.U32 R7, RZ, RZ, R30 ;  /* 0x000000ffff077224 */ /* 0x000fe400078e001e */
[----:B-1----:R-:W-:Y:S02]  /*0980*/  IMAD.U32 R4, RZ, RZ, UR4 ;  /* 0x00000004ff047e24 */ /* 0x002fe4000f8e00ff */
[----:B0-----:R-:W-:-:S07]  /*0990*/  IMAD.U32 R5, RZ, RZ, UR5 ;  /* 0x00000005ff057e24 */ /* 0x001fce000f8e00ff */
[----:B------:R-:W-:-:S07]  /*09a0*/  LEPC R20, `(.L_x_64) ;  /* 0x000000001014794e */ /* 0x000fce0000000000 */
[----:B--2---:R-:W-:Y:S05]  /*09b0*/  CALL.ABS.NOINC R8 ;  /* 0x0000000008007343 */ /* 0x004fea0003c00000 */
.L_x_64:
[----:B------:R-:W2:Y:S01]  /*09c0*/  LDG.E.U8 R0, desc[UR36][R36.64] ;  /* 0x0000002424007981 */ /* 0x000ea2000c1e1100 */
[----:B------:R-:W-:Y:S02]  /*09d0*/  PRMT R31, RZ, 0x7610, R31 ;  /* 0x00007610ff1f7816 */ /* 0x000fe4000000001f */
[----:B--2---:R-:W-:-:S05]  /*09e0*/  LOP3.LUT R3, R0, 0x2, RZ, 0xfc, !PT ;  /* 0x0000000200037812 */ /* 0x004fca00078efcff */
[----:B------:R0:W-:Y:S02]  /*09f0*/  STG.E.U8 desc[UR36][R36.64], R3 ;  /* 0x0000000324007986 */ /* 0x0001e4000c101124 */
.L_x_63:
[----:B------:R-:W-:Y:S05]  /*0a00*/  BSYNC.RECONVERGENT B6 ;  /* 0x0000000000067941 */ /* 0x000fea0003800200 */
.L_x_62:
        /* <DEDUP_REMOVED lines=9> */
[----:B------:R-:W-:Y:S01]  /*0aa0*/  IMAD.MOV.U32 R7, RZ, RZ, R2 ;  /* 0x000000ffff077224 */ /* 0x000fe200078e0002 */
[----:B0-----:R-:W-:Y:S01]  /*0ab0*/  MOV R4, UR4 ;  /* 0x0000000400047c02 */ /* 0x001fe20008000f00 */
[----:B------:R-:W-:Y:S01]  /*0ac0*/  IMAD.U32 R5, RZ, RZ, UR5 ;  /* 0x00000005ff057e24 */ /* 0x000fe2000f8e00ff */
[----:B--2---:R-:W-:-:S05]  /*0ad0*/  LOP3.LUT R0, R34, 0x10, RZ, 0xc0, !PT ;  /* 0x0000001022007812 */ /* 0x004fca00078ec0ff */
[----:B-1----:R0:W-:Y:S02]  /*0ae0*/  STL [R1], R0 ;  /* 0x0000000001007387 */ /* 0x0021e40000100800 */
[----:B------:R-:W-:-:S07]  /*0af0*/  LEPC R20, `(.L_x_65) ;  /* 0x000000001014794e */ /* 0x000fce0000000000 */
[----:B0-----:R-:W-:Y:S05]  /*0b00*/  CALL.ABS.NOINC R8 ;  /* 0x0000000008007343 */ /* 0x001fea0003c00000 */
.L_x_65:
        /* <DEDUP_REMOVED lines=20> */
.L_x_68:
[----:B------:R-:W2:Y:S01]  /*0c50*/  LDG.E.U8 R0, desc[UR36][R36.64] ;  /* 0x0000002424007981 */ /* 0x000ea2000c1e1100 */
[----:B------:R-:W-:Y:S02]  /*0c60*/  PRMT R31, RZ, 0x7610, R31 ;  /* 0x00007610ff1f7816 */ /* 0x000fe4000000001f */
[----:B--2---:R-:W-:-:S05]  /*0c70*/  LOP3.LUT R3, R0, 0x2, RZ, 0xfc, !PT ;  /* 0x0000000200037812 */ /* 0x004fca00078efcff */
[----:B------:R0:W-:Y:S02]  /*0c80*/  STG.E.U8 desc[UR36][R36.64], R3 ;  /* 0x0000000324007986 */ /* 0x0001e4000c101124 */
.L_x_67:
[----:B------:R-:W-:Y:S05]  /*0c90*/  BSYNC.RECONVERGENT B6 ;  /* 0x0000000000067941 */ /* 0x000fea0003800200 */
.L_x_66:
        /* <DEDUP_REMOVED lines=16> */
.L_x_69:
        /* <DEDUP_REMOVED lines=14> */
[----:B------:R-:W-:-:S03]  /*0e80*/  IMAD.MOV.U32 R6, RZ, RZ, R24 ;  /* 0x000000ffff067224 */ /* 0x000fc600078e0018 */
[----:B------:R-:W-:Y:S01]  /*0e90*/  MOV R7, R30 ;  /* 0x0000001e00077202 */ /* 0x000fe20000000f00 */
[----:B-1----:R-:W-:Y:S02]  /*0ea0*/  IMAD.U32 R4, RZ, RZ, UR4 ;  /* 0x00000004ff047e24 */ /* 0x002fe4000f8e00ff */
[----:B0-----:R-:W-:-:S07]  /*0eb0*/  IMAD.U32 R5, RZ, RZ, UR5 ;  /* 0x00000005ff057e24 */ /* 0x001fce000f8e00ff */
[----:B------:R-:W-:-:S07]  /*0ec0*/  LEPC R20, `(.L_x_72) ;  /* 0x000000001014794e */ /* 0x000fce0000000000 */
[----:B--2---:R-:W-:Y:S05]  /*0ed0*/  CALL.ABS.NOINC R8 ;  /* 0x0000000008007343 */ /* 0x004fea0003c00000 */
.L_x_72:
[----:B------:R-:W2:Y:S01]  /*0ee0*/  LDG.E.U8 R0, desc[UR36][R36.64] ;  /* 0x0000002424007981 */ /* 0x000ea2000c1e1100 */
[----:B------:R-:W-:Y:S02]  /*0ef0*/  PRMT R31, RZ, 0x7610, R31 ;  /* 0x00007610ff1f7816 */ /* 0x000fe4000000001f */
[----:B--2---:R-:W-:-:S05]  /*0f00*/  LOP3.LUT R3, R0, 0x2, RZ, 0xfc, !PT ;  /* 0x0000000200037812 */ /* 0x004fca00078efcff */
[----:B------:R0:W-:Y:S02]  /*0f10*/  STG.E.U8 desc[UR36][R36.64], R3 ;  /* 0x0000000324007986 */ /* 0x0001e4000c101124 */
.L_x_71:
[----:B------:R-:W-:Y:S05]  /*0f20*/  BSYNC.RECONVERGENT B6 ;  /* 0x0000000000067941 */ /* 0x000fea0003800200 */
.L_x_70:
[----:B------:R-:W-:Y:S02]  /*0f30*/  ISETP.NE.AND P1, PT, R29, RZ, PT ;  /* 0x000000ff1d00720c */ /* 0x000fe40003f25270 */
[----:B------:R-:W-:-:S05]  /*0f40*/  IADD3 R16, P0, PT, R16, 0x10, RZ ;  /* 0x0000001010107810 */ /* 0x000fca0007f1e0ff */
[----:B------:R-:W-:-:S06]  /*0f50*/  IMAD.X R17, RZ, RZ, R17, P0 ;  /* 0x000000ffff117224 */ /* 0x000fcc00000e0611 */
[----:B------:R-:W-:Y:S05]  /*0f60*/  @P1 BRA `(.L_x_73) ;  /* 0xfffffff4005c1947 */ /* 0x000fea000383ffff */
.L_x_56:
[----:B------:R-:W-:Y:S05]  /*0f70*/  BSYNC.RECONVERGENT B7 ;  /* 0x0000000000077941 */ /* 0x000fea0003800200 */
.L_x_55:
[----:B------:R-:W-:Y:S01]  /*0f80*/  ISETP.NE.AND P0, PT, R26, RZ, PT ;  /* 0x000000ff1a00720c */ /* 0x000fe20003f05270 */
[----:B------:R-:W-:-:S12]  /*0f90*/  BSSY.RECONVERGENT B7, `(.L_x_74) ;  /* 0x0000037000077945 */ /* 0x000fd80003800200 */
[----:B------:R-:W-:Y:S05]  /*0fa0*/  @!P0 BRA `(.L_x_75) ;  /* 0x0000000000d48947 */ /* 0x000fea0003800000 */
[----:B------:R-:W1:Y:S01]  /*0fb0*/  LDCU.64 UR4, c[0x0][0x380] ;  /* 0x00007000ff0477ac */ /* 0x000e620008000a00 */
[----:B------:R-:W-:Y:S01]  /*0fc0*/  IADD3 R29, P0, PT, R28, R25, RZ ;  /* 0x000000191c1d7210 */ /* 0x000fe20007f1e0ff */
[----:B------:R-:W-:Y:S01]  /*0fd0*/  IMAD.MOV R26, RZ, RZ, -R26 ;  /* 0x000000ffff1a7224 */ /* 0x000fe200078e0a1a */
[----:B------:R-:W-:-:S03]  /*0fe0*/  IADD3 R23, P2, PT, R22, 0x8, RZ ;  /* 0x0000000816177810 */ /* 0x000fc60007f5e0ff */
[----:B------:R-:W-:Y:S02]  /*0ff0*/  IMAD.X R0, RZ, RZ, RZ, P0 ;  /* 0x000000ffff007224 */ /* 0x000fe400000e06ff */
[----:B------:R-:W-:Y:S01]  /*1000*/  IMAD.X R25, RZ, RZ, R2, P2 ;  /* 0x000000ffff197224 */ /* 0x000fe200010e0602 */
[----:B-1----:R-:W-:-:S04]  /*1010*/  LEA R28, P1, R29, UR4, 0x2 ;  /* 0x000000041d1c7c11 */ /* 0x002fc8000f8210ff */
[----:B------:R-:W-:-:S09]  /*1020*/  LEA.HI.X R29, R29, UR5, R0, 0x2, P1 ;  /* 0x000000051d1d7c11 */ /* 0x000fd200088f1400 */
.L_x_80:
[----:B------:R-:W2:Y:S01]  /*1030*/  LDG.E R18, desc[UR36][R28.64] ;  /* 0x000000241c127981 */ /* 0x000ea2000c1e1900 */
[----:B------:R-:W2:Y:S02]  /*1040*/  LDCU.64 UR4, c[0x0][0x398] ;  /* 0x00007300ff0477ac */ /* 0x000ea40008000a00 */
[----:B0-2---:R-:W-:-:S05]  /*1050*/  IADD3 R16, P0, PT, R18, UR4, RZ ;  /* 0x0000000412107c10 */ /* 0x005fca000ff1e0ff */
[----:B------:R-:W-:Y:S01]  /*1060*/  IMAD.X R17, RZ, RZ, UR5, P0 ;  /* 0x00000005ff117e24 */ /* 0x000fe200080e06ff */
[----:B------:R-:W-:Y:S01]  /*1070*/  MOV R24, 0x0 ;  /* 0x0000000000187802 */ /* 0x000fe20000000f00 */
[----:B------:R-:W1:Y:S03]  /*1080*/  LDCU.64 UR4, c[0x4][0x8] ;  /* 0x01000100ff0477ac */ /* 0x000e660008000a00 */
[----:B------:R-:W2:Y:S01]  /*1090*/  LDG.E.U8 R34, desc[UR36][R16.64] ;  /* 0x0000002410227981 */ /* 0x000ea2000c1e1100 */
[----:B------:R3:W4:Y:S01]  /*10a0*/  LDC.64 R8, c[0x4][R24] ;  /* 0x0100000018087b82 */ /* 0x0007220000000a00 */
[----:B------:R-:W-:Y:S02]  /*10b0*/  VIADD R26, R26, 0x1 ;  /* 0x000000011a1a7836 */ /* 0x000fe40000000000 */
[----:B------:R-:W-:Y:S02]  /*10c0*/  IMAD.MOV.U32 R6, RZ, RZ, R22 ;  /* 0x000000ffff067224 */ /* 0x000fe400078e0016 */
[----:B------:R-:W-:Y:S01]  /*10d0*/  IMAD.MOV.U32 R7, RZ, RZ, R2 ;  /* 0x000000ffff077224 */ /* 0x000fe200078e0002 */
[----:B------:R-:W-:-:S04]  /*10e0*/  ISETP.NE.AND P0, PT, R26, RZ, PT ;  /* 0x000000ff1a00720c */ /* 0x000fc80003f05270 */
[----:B------:R-:W-:Y:S01]  /*10f0*/  P2R R30, PR, RZ, 0x1 ;  /* 0x00000001ff1e7803 */ /* 0x000fe20000000000 */
[----:B-1----:R-:W-:Y:S02]  /*1100*/  IMAD.U32 R4, RZ, RZ, UR4 ;  /* 0x00000004ff047e24 */ /* 0x002fe4000f8e00ff */
[----:B------:R-:W-:Y:S01]  /*1110*/  IMAD.U32 R5, RZ, RZ, UR5 ;  /* 0x00000005ff057e24 */ /* 0x000fe2000f8e00ff */
[----:B--2---:R-:W-:-:S05]  /*1120*/  LOP3.LUT R0, R34, 0x10, RZ, 0xc0, !PT ;  /* 0x0000001022007812 */ /* 0x004fca00078ec0ff */
[----:B----4-:R3:W-:Y:S02]  /*1130*/  STL [R1], R0 ;  /* 0x0000000001007387 */ /* 0x0107e40000100800 */
[----:B------:R-:W-:-:S07]  /*1140*/  LEPC R20, `(.L_x_76) ;  /* 0x000000001014794e */ /* 0x000fce0000000000 */
[----:B0--3-5:R-:W-:Y:S05]  /*1150*/  CALL.ABS.NOINC R8 ;  /* 0x0000000008007343 */ /* 0x029fea0003c00000 */
.L_x_76:
        /* <DEDUP_REMOVED lines=8> */
[----:B------:R0:W1:Y:S01]  /*11e0*/  LDC.64 R8, c[0x4][R24] ;  /* 0x0100000018087b82 */ /* 0x0000620000000a00 */
[----:B------:R0:W-:Y:S01]  /*11f0*/  STL.64 [R1+0x8], R18 ;  /* 0x0000081201007387 */ /* 0x0001e20000100a00 */
[----:B------:R-:W2:Y:S01]  /*1200*/  LDCU.64 UR4, c[0x4][0x78] ;  /* 0x01000f00ff0477ac */ /* 0x000ea20008000a00 */
[----:B------:R-:W-:Y:S02]  /*1210*/  IMAD.MOV.U32 R6, RZ, RZ, R23 ;  /* 0x000000ffff067224 */ /* 0x000fe400078e0017 */
[----:B------:R-:W-:Y:S02]  /*1220*/  IMAD.MOV.U32 R7, RZ, RZ, R25 ;  /* 0x000000ffff077224 */ /* 0x000fe400078e0019 */
[----:B--2---:R-:W-:Y:S02]  /*1230*/  IMAD.U32 R4, RZ, RZ, UR4 ;  /* 0x00000004ff047e24 */ /* 0x004fe4000f8e00ff */
[----:B0-----:R-:W-:-:S07]  /*1240*/  IMAD.U32 R5, RZ, RZ, UR5 ;  /* 0x00000005ff057e24 */ /* 0x001fce000f8e00ff */
[----:B------:R-:W-:-:S07]  /*1250*/  LEPC R20, `(.L_x_79) ;  /* 0x000000001014794e */ /* 0x000fce0000000000 */
[----:B-1----:R-:W-:Y:S05]  /*1260*/  CALL.ABS.NOINC R8 ;  /* 0x0000000008007343 */ /* 0x002fea0003c00000 */
.L_x_79:
[----:B------:R-:W2:Y:S01]  /*1270*/  LDG.E.U8 R0, desc[UR36][R16.64] ;  /* 0x0000002410007981 */ /* 0x000ea2000c1e1100 */
[----:B------:R-:W-:Y:S02]  /*1280*/  PRMT R31, RZ, 0x7610, R31 ;  /* 0x00007610ff1f7816 */ /* 0x000fe4000000001f */
[----:B--2---:R-:W-:-:S05]  /*1290*/  LOP3.LUT R3, R0, 0x2, RZ, 0xfc, !PT ;  /* 0x0000000200037812 */ /* 0x004fca00078efcff */
[----:B------:R0:W-:Y:S02]  /*12a0*/  STG.E.U8 desc[UR36][R16.64], R3 ;  /* 0x0000000310007986 */ /* 0x0001e4000c101124 */
.L_x_78:
[----:B------:R-:W-:Y:S05]  /*12b0*/  BSYNC.RECONVERGENT B6 ;  /* 0x0000000000067941 */ /* 0x000fea0003800200 */
.L_x_77:
[----:B------:R-:W-:Y:S02]  /*12c0*/  ISETP.NE.AND P1, PT, R30, RZ, PT ;  /* 0x000000ff1e00720c */ /* 0x000fe40003f25270 */
[----:B------:R-:W-:-:S05]  /*12d0*/  IADD3 R28, P0, PT, R28, 0x4, RZ ;  /* 0x000000041c1c7810 */ /* 0x000fca0007f1e0ff */
[----:B------:R-:W-:-:S06]  /*12e0*/  IMAD.X R29, RZ, RZ, R29, P0 ;  /* 0x000000ffff1d7224 */ /* 0x000fcc00000e061d */
[----:B------:R-:W-:Y:S05]  /*12f0*/  @P1 BRA `(.L_x_80) ;  /* 0xfffffffc004c1947 */ /* 0x000fea000383ffff */
.L_x_75:
[----:B------:R-:W-:Y:S05]  /*1300*/  BSYNC.RECONVERGENT B7 ;  /* 0x0000000000077941 */ /* 0x000fea0003800200 */
.L_x_74:
[----:B------:R-:W-:-:S04]  /*1310*/  LOP3.LUT P0, RZ, R31, 0xff, RZ, 0xc0, !PT ;  /* 0x000000ff1fff7812 */ /* 0x000fc8000780c0ff */
[----:B------:R-:W-:-:S13]  /*1320*/  PLOP3.LUT P0, PT, P0, PT, PT, 0x8, 0x80 ;  /* 0x000000000080781c */ /* 0x000fda000070e170 */
.L_x_54:
[----:B------:R-:W-:Y:S05]  /*1330*/  BSYNC.RECONVERGENT B8 ;  /* 0x0000000000087941 */ /* 0x000fea0003800200 */
.L_x_53:
[----:B------:R-:W0:Y:S02]  /*1340*/  LDG.E.U8 R0, desc[UR36][R32.64] ;  /* 0x0000002420007981 */ /* 0x000e24000c1e1100 */
[----:B0-----:R-:W-:-:S05]  /*1350*/  LOP3.LUT R3, R0, 0x8, RZ, 0xfc, !PT ;  /* 0x0000000800037812 */ /* 0x001fca00078efcff */
[----:B------:R0:W-:Y:S01]  /*1360*/  STG.E.U8 desc[UR36][R32.64], R3 ;  /* 0x0000000320007986 */ /* 0x0001e2000c101124 */
[----:B------:R-:W-:Y:S05]  /*1370*/  @!P0 EXIT ;  /* 0x000000000000894d */ /* 0x000fea0003800000 */
[----:B0-----:R-:W0:Y:S02]  /*1380*/  LDC.64 R2, c[0x0][0x3a8] ;  /* 0x0000ea00ff027b82 */ /* 0x001e240000000a00 */
[----:B0-----:R-:W-:Y:S01]  /*1390*/  STG.E.U8.STRONG.SYS desc[UR36][R2.64], RZ ;  /* 0x000000ff02007986 */ /* 0x001fe2000c115124 */
[----:B------:R-:W-:Y:S05]  /*13a0*/  EXIT ;  /* 0x000000000000794d */ /* 0x000fea0003800000 */
.L_x_81:
        /* <DEDUP_REMOVED lines=13> */
.L_x_165:


//--------------------- .text._Z3fwdPKjS0_S0_PhjPVb --------------------------
	.section	.text._Z3fwdPKjS0_S0_PhjPVb,"ax",@progbits
	.align	128
        .global         _Z3fwdPKjS0_S0_PhjPVb
        .type           _Z3fwdPKjS0_S0_PhjPVb,@function
        .size           _Z3fwdPKjS0_S0_PhjPVb,(.L_x_166 - _Z3fwdPKjS0_S0_PhjPVb)
        .other          _Z3fwdPKjS0_S0_PhjPVb,@"STO_CUDA_ENTRY STV_DEFAULT"
_Z3fwdPKjS0_S0_PhjPVb:
.text._Z3fwdPKjS0_S0_PhjPVb:
        /* <DEDUP_REMOVED lines=21> */
[----:B-1----:R0:W2:Y:S01]  /*0150*/  LDG.E.U8 R24, desc[UR36][R6.64] ;  /* 0x0000002406187981 */ /* 0x0020a2000c1e1100 */
[C---:B------:R-:W-:Y:S01]  /*0160*/  VIADD R3, R22.reuse, -UR5 ;  /* 0x8000000516037c36 */ /* 0x040fe20008000000 */
[----:B------:R-:W-:Y:S01]  /*0170*/  MOV R16, 0x0 ;  /* 0x0000000000107802 */ /* 0x000fe20000000f00 */
[----:B------:R-:W1:Y:S01]  /*0180*/  LDCU.64 UR4, c[0x4][0x8] ;  /* 0x01000100ff0477ac */ /* 0x000e620008000a00 */
[----:B------:R-:W-:Y:S02]  /*0190*/  IADD3 R17, P0, PT, R22, 0x8, RZ ;  /* 0x0000000816117810 */ /* 0x000fe40007f1e0ff */
[----:B------:R3:W4:Y:S03]  /*01a0*/  LDC.64 R8, c[0x4][R16] ;  /* 0x0100000010087b82 */ /* 0x0007260000000a00 */
[----:B------:R-:W-:Y:S02]  /*01b0*/  IMAD.X R18, RZ, RZ, R2, P0 ;  /* 0x000000ffff127224 */ /* 0x000fe400000e0602 */
[----:B0-----:R-:W-:-:S02]  /*01c0*/  IMAD.MOV.U32 R6, RZ, RZ, R22 ;  /* 0x000000ffff067224 */ /* 0x001fc400078e0016 */
[----:B------:R-:W-:Y:S02]  /*01d0*/  IMAD.MOV.U32 R7, RZ, RZ, R2 ;  /* 0x000000ffff077224 */ /* 0x000fe400078e0002 */
[----:B-1----:R-:W-:Y:S02]  /*01e0*/  IMAD.U32 R4, RZ, RZ, UR4 ;  /* 0x00000004ff047e24 */ /* 0x002fe4000f8e00ff */
[----:B------:R-:W-:Y:S01]  /*01f0*/  IMAD.U32 R5, RZ, RZ, UR5 ;  /* 0x00000005ff057e24 */ /* 0x000fe2000f8e00ff */
[----:B--2---:R-:W-:-:S05]  /*0200*/  LOP3.LUT R0, R24, 0x10, RZ, 0xc0, !PT ;  /* 0x0000001018007812 */ /* 0x004fca00078ec0ff */
[----:B----4-:R3:W-:Y:S02]  /*0210*/  STL [R3], R0 ;  /* 0x0000000003007387 */ /* 0x0107e40000100800 */
[----:B------:R-:W-:-:S07]  /*0220*/  LEPC R20, `(.L_x_82) ;  /* 0x000000001014794e */ /* 0x000fce0000000000 */
[----:B---3--:R-:W-:Y:S05]  /*0230*/  CALL.ABS.NOINC R8 ;  /* 0x0000000008007343 */ /* 0x008fea0003c00000 */
.L_x_82:
        /* <DEDUP_REMOVED lines=12> */
.L_x_83:
[----:B------:R-:W0:Y:S01]  /*0300*/  LDC.64 R28, c[0x0][0x388] ;  /* 0x0000e200ff1c7b82 */ /* 0x000e220000000a00 */
[----:B------:R-:W-:-:S04]  /*0310*/  VIADD R5, R23, 0x2 ;  /* 0x0000000217057836 */ /* 0x000fc80000000000 */
[----:B0-----:R-:W-:-:S04]  /*0320*/  IMAD.WIDE.U32 R4, R5, 0x4, R28 ;  /* 0x0000000405047825 */ /* 0x001fc800078e001c */
[----:B------:R-:W-:Y:S01]  /*0330*/  IMAD.WIDE.U32 R28, R19, 0x4, R28 ;  /* 0x00000004131c7825 */ /* 0x000fe200078e001c */
[----:B------:R-:W2:Y:S05]  /*0340*/  LDG.E R3, desc[UR36][R4.64] ;  /* 0x0000002404037981 */ /* 0x000eaa000c1e1900 */
[----:B------:R-:W2:Y:S01]  /*0350*/  LDG.E R28, desc[UR36][R28.64] ;  /* 0x000000241c1c7981 */ /* 0x000ea2000c1e1900 */
[----:B------:R-:W-:Y:S01]  /*0360*/  PLOP3.LUT P1, PT, PT, PT, PT, 0x8, 0x80 ;  /* 0x000000000080781c */ /* 0x000fe20003f2e170 */
[----:B------:R-:W-:Y:S03]  /*0370*/  BSSY.RECONVERGENT B8, `(.L_x_84) ;  /* 0x00000fe000087945 */ /* 0x000fe60003800200 */
[----:B------:R-:W-:Y:S01]  /*0380*/  P2R R16, PR, RZ, 0x2 ;  /* 0x00000002ff107803 */ /* 0x000fe20000000000 */
        /* <DEDUP_REMOVED lines=22> */
.L_x_104:
        /* <DEDUP_REMOVED lines=13> */
[----:B0-----:R-:W-:Y:S02]  /*05c0*/  IMAD.U32 R4, RZ, RZ, UR4 ;  /* 0x00000004ff047e24 */ /* 0x001fe4000f8e00ff */
[----:B------:R-:W-:Y:S01]  /*05d0*/  IMAD.U32 R5, RZ, RZ, UR5 ;  /* 0x00000005ff057e24 */ /* 0x000fe2000f8e00ff */
[----:B--2---:R-:W-:-:S05]  /*05e0*/  LOP3.LUT R0, R34, 0x10, RZ, 0xc0, !PT ;  /* 0x0000001022007812 */ /* 0x004fca00078ec0ff */
[----:B-1----:R0:W-:Y:S02]  /*05f0*/  STL [R1], R0 ;  /* 0x0000000001007387 */ /* 0x0021e40000100800 */
[----:B------:R-:W-:-:S07]  /*0600*/  LEPC R20, `(.L_x_88) ;  /* 0x000000001014794e */ /* 0x000fce0000000000 */
[----:B0----5:R-:W-:Y:S05]  /*0610*/  CALL.ABS.NOINC R8 ;  /* 0x0000000008007343 */ /* 0x021fea0003c00000 */
.L_x_88:
        /* <DEDUP_REMOVED lines=18> */
.L_x_91:
[----:B------:R-:W2:Y:S01]  /*0740*/  LDG.E.U8 R0, desc[UR36][R32.64] ;  /* 0x0000002420007981 */ /* 0x000ea2000c1e1100 */
[----:B------:R-:W-:Y:S02]  /*0750*/  PRMT R31, RZ, 0x7610, R31 ;  /* 0x00007610ff1f7816 */ /* 0x000fe4000000001f */
[----:B--2---:R-:W-:-:S05]  /*0760*/  LOP3.LUT R3, R0, 0x1, RZ, 0xfc, !PT ;  /* 0x0000000100037812 */ /* 0x004fca00078efcff */
[----:B------:R0:W-:Y:S02]  /*0770*/  STG.E.U8 desc[UR36][R32.64], R3 ;  /* 0x0000000320007986 */ /* 0x0001e4000c101124 */
.L_x_90:
[----:B------:R-:W-:Y:S05]  /*0780*/  BSYNC.RECONVERGENT B6 ;  /* 0x0000000000067941 */ /* 0x000fea0003800200 */
.L_x_89:
        /* <DEDUP_REMOVED lines=16> */
.L_x_92:
        /* <DEDUP_REMOVED lines=20> */
.L_x_95:
[----:B------:R-:W2:Y:S01]  /*09d0*/  LDG.E.U8 R0, desc[UR36][R32.64] ;  /* 0x0000002420007981 */ /* 0x000ea2000c1e1100 */
[----:B------:R-:W-:Y:S02]  /*09e0*/  PRMT R31, RZ, 0x7610, R31 ;  /* 0x00007610ff1f7816 */ /* 0x000fe4000000001f */
[----:B--2---:R-:W-:-:S05]  /*09f0*/  LOP3.LUT R3, R0, 0x1, RZ, 0xfc, !PT ;  /* 0x0000000100037812 */ /* 0x004fca00078efcff */
[----:B------:R0:W-:Y:S02]  /*0a00*/  STG.E.U8 desc[UR36][R32.64], R3 ;  /* 0x0000000320007986 */ /* 0x0001e4000c101124 */
.L_x_94:
[----:B------:R-:W-:Y:S05]  /*0a10*/  BSYNC.RECONVERGENT B6 ;  /* 0x0000000000067941 */ /* 0x000fea0003800200 */
.L_x_93:
        /* <DEDUP_REMOVED lines=16> */
.L_x_96:
        /* <DEDUP_REMOVED lines=20> */
.L_x_99:
[----:B------:R-:W2:Y:S01]  /*0c60*/  LDG.E.U8 R0, desc[UR36][R32.64] ;  /* 0x0000002420007981 */ /* 0x000ea2000c1e1100 */
[----:B------:R-:W-:Y:S02]  /*0c70*/  PRMT R31, RZ, 0x7610, R31 ;  /* 0x00007610ff1f7816 */ /* 0x000fe4000000001f */
[----:B--2---:R-:W-:-:S05]  /*0c80*/  LOP3.LUT R3, R0, 0x1, RZ, 0xfc, !PT ;  /* 0x0000000100037812 */ /* 0x004fca00078efcff */
[----:B------:R0:W-:Y:S02]  /*0c90*/  STG.E.U8 desc[UR36][R32.64], R3 ;  /* 0x0000000320007986 */ /* 0x0001e4000c101124 */
.L_x_98:
[----:B------:R-:W-:Y:S05]  /*0ca0*/  BSYNC.RECONVERGENT B6 ;  /* 0x0000000000067941 */ /* 0x000fea0003800200 */
.L_x_97:
        /* <DEDUP_REMOVED lines=16> */
.L_x_100:
        /* <DEDUP_REMOVED lines=20> */
.L_x_103:
[----:B------:R-:W2:Y:S01]  /*0ef0*/  LDG.E.U8 R0, desc[UR36][R32.64] ;  /* 0x0000002420007981 */ /* 0x000ea2000c1e1100 */
[----:B------:R-:W-:Y:S02]  /*0f00*/  PRMT R31, RZ, 0x7610, R31 ;  /* 0x00007610ff1f7816 */ /* 0x000fe4000000001f */
[----:B--2---:R-:W-:-:S05]  /*0f10*/  LOP3.LUT R3, R0, 0x1, RZ, 0xfc, !PT ;  /* 0x0000000100037812 */ /* 0x004fca00078efcff */
[----:B------:R0:W-:Y:S02]  /*0f20*/  STG.E.U8 desc[UR36][R32.64], R3 ;  /* 0x0000000320007986 */ /* 0x0001e4000c101124 */
.L_x_102:
[----:B------:R-:W-:Y:S05]  /*0f30*/  BSYNC.RECONVERGENT B6 ;  /* 0x0000000000067941 */ /* 0x000fea0003800200 */
.L_x_101:
[----:B------:R-:W-:Y:S02]  /*0f40*/  ISETP.NE.AND P1, PT, R29, RZ, PT ;  /* 0x000000ff1d00720c */ /* 0x000fe40003f25270 */
[----:B------:R-:W-:-:S05]  /*0f50*/  IADD3 R16, P0, PT, R16, 0x10, RZ ;  /* 0x0000001010107810 */ /* 0x000fca0007f1e0ff */
[----:B------:R-:W-:-:S06]  /*0f60*/  IMAD.X R17, RZ, RZ, R17, P0 ;  /* 0x000000ffff117224 */ /* 0x000fcc00000e0611 */
[----:B------:R-:W-:Y:S05]  /*0f70*/  @P1 BRA `(.L_x_104) ;  /* 0xfffffff4005c1947 */ /* 0x000fea000383ffff */
.L_x_87:
[----:B------:R-:W-:Y:S05]  /*0f80*/  BSYNC.RECONVERGENT B7 ;  /* 0x0000000000077941 */ /* 0x000fea0003800200 */
.L_x_86:
[----:B------:R-:W-:Y:S01]  /*0f90*/  ISETP.NE.AND P0, PT, R26, RZ, PT ;  /* 0x000000ff1a00720c */ /* 0x000fe20003f05270 */
[----:B------:R-:W-:-:S12]  /*0fa0*/  BSSY.RECONVERGENT B7, `(.L_x_105) ;  /* 0x0000037000077945 */ /* 0x000fd80003800200 */
[----:B------:R-:W-:Y:S05]  /*0fb0*/  @!P0 BRA `(.L_x_106) ;  /* 0x0000000000d48947 */ /* 0x000fea0003800000 */
[----:B------:R-:W1:Y:S01]  /*0fc0*/  LDCU.64 UR4, c[0x0][0x380] ;  /* 0x00007000ff0477ac */ /* 0x000e620008000a00 */
[----:B------:R-:W-:Y:S01]  /*0fd0*/  IADD3 R25, P0, PT, R28, R25, RZ ;  /* 0x000000191c197210 */ /* 0x000fe20007f1e0ff */
[----:B------:R-:W-:Y:S01]  /*0fe0*/  IMAD.MOV R26, RZ, RZ, -R26 ;  /* 0x000000ffff1a7224 */ /* 0x000fe200078e0a1a */
[----:B------:R-:W-:-:S03]  /*0ff0*/  IADD3 RZ, P2, PT, R22, 0x8, RZ ;  /* 0x0000000816ff7810 */ /* 0x000fc60007f5e0ff */
[----:B------:R-:W-:Y:S02]  /*1000*/  IMAD.X R0, RZ, RZ, RZ, P0 ;  /* 0x000000ffff007224 */ /* 0x000fe400000e06ff */
[----:B------:R-:W-:Y:S01]  /*1010*/  IMAD.X R23, RZ, RZ, R2, P2 ;  /* 0x000000ffff177224 */ /* 0x000fe200010e0602 */
[----:B-1----:R-:W-:-:S04]  /*1020*/  LEA R28, P1, R25, UR4, 0x2 ;  /* 0x00000004191c7c11 */ /* 0x002fc8000f8210ff */
[----:B------:R-:W-:-:S09]  /*1030*/  LEA.HI.X R29, R25, UR5, R0, 0x2, P1 ;  /* 0x00000005191d7c11 */ /* 0x000fd200088f1400 */
.L_x_111:
        /* <DEDUP_REMOVED lines=19> */
.L_x_107:
        /* <DEDUP_REMOVED lines=11> */
[----:B------:R-:W-:Y:S02]  /*1220*/  VIADD R6, R22, 0x8 ;  /* 0x0000000816067836 */ /* 0x000fe40000000000 */
[----:B------:R-:W-:Y:S02]  /*1230*/  IMAD.MOV.U32 R7, RZ, RZ, R23 ;  /* 0x000000ffff077224 */ /* 0x000fe400078e0017 */
[----:B--2---:R-:W-:Y:S02]  /*1240*/  IMAD.U32 R4, RZ, RZ, UR4 ;  /* 0x00000004ff047e24 */ /* 0x004fe4000f8e00ff */
[----:B0-----:R-:W-:-:S07]  /*1250*/  IMAD.U32 R5, RZ, RZ, UR5 ;  /* 0x00000005ff057e24 */ /* 0x001fce000f8e00ff */
[----:B------:R-:W-:-:S07]  /*1260*/  LEPC R20, `(.L_x_110) ;  /* 0x000000001014794e */ /* 0x000fce0000000000 */
[----:B-1----:R-:W-:Y:S05]  /*1270*/  CALL.ABS.NOINC R8 ;  /* 0x0000000008007343 */ /* 0x002fea0003c00000 */
.L_x_110:
[----:B------:R-:W2:Y:S01]  /*1280*/  LDG.E.U8 R0, desc[UR36][R16.64] ;  /* 0x0000002410007981 */ /* 0x000ea2000c1e1100 */
[----:B------:R-:W-:Y:S02]  /*1290*/  PRMT R31, RZ, 0x7610, R31 ;  /* 0x00007610ff1f7816 */ /* 0x000fe4000000001f */
[----:B--2---:R-:W-:-:S05]  /*12a0*/  LOP3.LUT R3, R0, 0x1, RZ, 0xfc, !PT ;  /* 0x0000000100037812 */ /* 0x004fca00078efcff */
[----:B------:R0:W-:Y:S02]  /*12b0*/  STG.E.U8 desc[UR36][R16.64], R3 ;  /* 0x0000000310007986 */ /* 0x0001e4000c101124 */
.L_x_109:
[----:B------:R-:W-:Y:S05]  /*12c0*/  BSYNC.RECONVERGENT B6 ;  /* 0x0000000000067941 */ /* 0x000fea0003800200 */
.L_x_108:
[----:B------:R-:W-:Y:S02]  /*12d0*/  ISETP.NE.AND P1, PT, R25, RZ, PT ;  /* 0x000000ff1900720c */ /* 0x000fe40003f25270 */
[----:B------:R-:W-:-:S05]  /*12e0*/  IADD3 R28, P0, PT, R28, 0x4, RZ ;  /* 0x000000041c1c7810 */ /* 0x000fca0007f1e0ff */
[----:B------:R-:W-:-:S06]  /*12f0*/  IMAD.X R29, RZ, RZ, R29, P0 ;  /* 0x000000ffff1d7224 */ /* 0x000fcc00000e061d */
[----:B------:R-:W-:Y:S05]  /*1300*/  @P1 BRA `(.L_x_111) ;  /* 0xfffffffc004c1947 */ /* 0x000fea000383ffff */
.L_x_106:
[----:B------:R-:W-:Y:S05]  /*1310*/  BSYNC.RECONVERGENT B7 ;  /* 0x0000000000077941 */ /* 0x000fea0003800200 */
.L_x_105:
[----:B------:R-:W-:-:S04]  /*1320*/  LOP3.LUT P0, RZ, R31, 0xff, RZ, 0xc0, !PT ;  /* 0x000000ff1fff7812 */ /* 0x000fc8000780c0ff */
[----:B------:R-:W-:-:S04]  /*1330*/  PLOP3.LUT P0, PT, P0, PT, PT, 0x8, 0x80 ;  /* 0x000000000080781c */ /* 0x000fc8000070e170 */
[----:B0-----:R-:W-:-:S09]  /*1340*/  P2R R16, PR, RZ, 0x1 ;  /* 0x00000001ff107803 */ /* 0x001fd20000000000 */
.L_x_85:
[----:B------:R-:W-:Y:S05]  /*1350*/  BSYNC.RECONVERGENT B8 ;  /* 0x0000000000087941 */ /* 0x000fea0003800200 */
.L_x_84:
[----:B------:R-:W0:Y:S02]  /*1360*/  LDCU.64 UR4, c[0x0][0x398] ;  /* 0x00007300ff0477ac */ /* 0x000e240008000a00 */
[----:B0-----:R-:W-:-:S05]  /*1370*/  IADD3 R10, P0, PT, R19, UR4, RZ ;  /* 0x00000004130a7c10 */ /* 0x001fca000ff1e0ff */
[----:B------:R-:W-:Y:S01]  /*1380*/  IMAD.X R11, RZ, RZ, UR5, P0 ;  /* 0x00000005ff0b7e24 */ /* 0x000fe200080e06ff */
[----:B------:R-:W-:Y:S01]  /*1390*/  MOV R3, 0x0 ;  /* 0x0000000000037802 */ /* 0x000fe20000000f00 */
[----:B------:R0:W-:Y:S01]  /*13a0*/  STL [R1+0x8], R19 ;  /* 0x0000081301007387 */ /* 0x0001e20000100800 */
[----:B------:R-:W1:Y:S03]  /*13b0*/  LDCU.64 UR4, c[0x4][0x68] ;  /* 0x01000d00ff0477ac */ /* 0x000e660008000a00 */
[----:B------:R-:W2:Y:S01]  /*13c0*/  LDG.E.U8 R0, desc[UR36][R10.64] ;  /* 0x000000240a007981 */ /* 0x000ea2000c1e1100 */
[----:B------:R0:W3:Y:S01]  /*13d0*/  LDC.64 R8, c[0x4][R3] ;  /* 0x0100000003087b82 */ /* 0x0000e20000000a00 */
[----:B------:R-:W-:-:S05]  /*13e0*/  IADD3 R6, P0, PT, R22, 0x8, RZ ;  /* 0x0000000816067810 */ /* 0x000fca0007f1e0ff */
[----:B------:R-:W-:Y:S02]  /*13f0*/  IMAD.X R7, RZ, RZ, R2, P0 ;  /* 0x000000ffff077224 */ /* 0x000fe400000e0602 */
[----:B-1----:R-:W-:Y:S02]  /*1400*/  IMAD.U32 R4, RZ, RZ, UR4 ;  /* 0x00000004ff047e24 */ /* 0x002fe4000f8e00ff */
[----:B------:R-:W-:Y:S01]  /*1410*/  IMAD.U32 R5, RZ, RZ, UR5 ;  /* 0x00000005ff057e24 */ /* 0x000fe2000f8e00ff */
[----:B--2---:R-:W-:-:S05]  /*1420*/  LOP3.LUT R0, R0, 0x4, RZ, 0xfc, !PT ;  /* 0x0000000400007812 */ /* 0x004fca00078efcff */
[----:B---3--:R0:W-:Y:S02]  /*1430*/  STG.E.U8 desc[UR36][R10.64], R0 ;  /* 0x000000000a007986 */ /* 0x0081e4000c101124 */
[----:B------:R-:W-:-:S07]  /*1440*/  LEPC R20, `(.L_x_112) ;  /* 0x000000001014794e */ /* 0x000fce0000000000 */
[----:B0----5:R-:W-:Y:S05]  /*1450*/  CALL.ABS.NOINC R8 ;  /* 0x0000000008007343 */ /* 0x021fea0003c00000 */
.L_x_112:
[----:B------:R-:W-:-:S13]  /*1460*/  ISETP.NE.AND P6, PT, R16, RZ, PT ;  /* 0x000000ff1000720c */ /* 0x000fda0003fc5270 */
[----:B------:R-:W-:Y:S05]  /*1470*/  @!P6 EXIT ;  /* 0x000000000000e94d */ /* 0x000fea0003800000 */
[----:B------:R-:W0:Y:S02]  /*1480*/  LDC.64 R2, c[0x0][0x3a8] ;  /* 0x0000ea00ff027b82 */ /* 0x000e240000000a00 */
[----:B0-----:R-:W-:Y:S01]  /*1490*/  STG.E.U8.STRONG.SYS desc[UR36][R2.64], RZ ;  /* 0x000000ff02007986 */ /* 0x001fe2000c115124 */
[----:B------:R-:W-:Y:S05]  /*14a0*/  EXIT ;  /* 0x000000000000794d */ /* 0x000fea0003800000 */
.L_x_113:
        /* <DEDUP_REMOVED lines=13> */
.L_x_166:


//--------------------- .text._Z5trim1PKjPhS0_S0_S0_S0_jPVb --------------------------
	.section	.text._Z5trim1PKjPhS0_S0_S0_S0_jPVb,"ax",@progbits
	.align	128
        .global         _Z5trim1PKjPhS0_S0_S0_S0_jPVb
        .type           _Z5trim1PKjPhS0_S0_S0_S0_jPVb,@function
        .size           _Z5trim1PKjPhS0_S0_S0_S0_jPVb,(.L_x_167 - _Z5trim1PKjPhS0_S0_S0_S0_jPVb)
        .other          _Z5trim1PKjPhS0_S0_S0_S0_jPVb,@"STO_CUDA_ENTRY STV_DEFAULT"
_Z5trim1PKjPhS0_S0_S0_S0_jPVb:
.text._Z5trim1PKjPhS0_S0_S0_S0_jPVb:
        /* <DEDUP_REMOVED lines=27> */
[----:B------:R-:W-:Y:S01]  /*01b0*/  IMAD.X R7, RZ, RZ, R2, P1 ;  /* 0x000000ffff077224 */ /* 0x000fe200008e0602 */
[----:B------:R-:W-:Y:S01]  /*01c0*/  IADD3.X R24, PT, PT, RZ, R2, RZ, P0, !PT ;  /* 0x00000002ff187210 */ /* 0x000fe200007fe4ff */
[----:B0-----:R-:W-:Y:S02]  /*01d0*/  IMAD.U32 R4, RZ, RZ, UR4 ;  /* 0x00000004ff047e24 */ /* 0x001fe4000f8e00ff */
[----:B------:R-:W-:Y:S01]  /*01e0*/  IMAD.U32 R5, RZ, RZ, UR5 ;  /* 0x00000005ff057e24 */ /* 0x000fe2000f8e00ff */
[----:B--2---:R-:W-:-:S05]  /*01f0*/  LOP3.LUT R18, R19, 0x10, RZ, 0xc0, !PT ;  /* 0x0000001013127812 */ /* 0x004fca00078ec0ff */
[----:B---3--:R1:W-:Y:S02]  /*0200*/  STL [R1+0x8], R18 ;  /* 0x0000081201007387 */ /* 0x0083e40000100800 */
[----:B------:R-:W-:-:S07]  /*0210*/  LEPC R20, `(.L_x_114) ;  /* 0x000000001014794e */ /* 0x000fce0000000000 */
[----:B-1----:R-:W-:Y:S05]  /*0220*/  CALL.ABS.NOINC R8 ;  /* 0x0000000008007343 */ /* 0x002fea0003c00000 */
.L_x_114:
[----:B------:R-:W-:-:S13]  /*0230*/  ISETP.NE.AND P0, PT, R18, RZ, PT ;  /* 0x000000ff1200720c */ /* 0x000fda0003f05270 */
        /* <DEDUP_REMOVED lines=10> */
.L_x_115:
[----:B------:R-:W0:Y:S01]  /*02e0*/  LDC.64 R14, c[0x0][0x3a8] ;  /* 0x0000ea00ff0e7b82 */ /* 0x000e220000000a00 */
[----:B------:R-:W-:Y:S01]  /*02f0*/  IADD3 R23, PT, PT, R23, 0x2, RZ ;  /* 0x0000000217177810 */ /* 0x000fe20007ffe0ff */
[----:B------:R-:W1:Y:S06]  /*0300*/  LDCU.64 UR4, c[0x4][0x38] ;  /* 0x01000700ff0477ac */ /* 0x000e6c0008000a00 */
[----:B------:R-:W2:Y:S01]  /*0310*/  LDC.64 R10, c[0x0][0x380] ;  /* 0x0000e000ff0a7b82 */ /* 0x000ea20000000a00 */
[----:B0-----:R-:W-:-:S04]  /*0320*/  IMAD.WIDE.U32 R12, R23, 0x4, R14 ;  /* 0x00000004170c7825 */ /* 0x001fc800078e000e */
[C---:B------:R-:W-:Y:S02]  /*0330*/  IMAD.WIDE.U32 R14, R16.reuse, 0x4, R14 ;  /* 0x00000004100e7825 */ /* 0x040fe400078e000e */
[----:B------:R-:W3:Y:S02]  /*0340*/  LDG.E R12, desc[UR36][R12.64] ;  /* 0x000000240c0c7981 */ /* 0x000ee4000c1e1900 */
[----:B--2---:R-:W-:Y:S02]  /*0350*/  IMAD.WIDE.U32 R10, R16, 0x4, R10 ;  /* 0x00000004100a7825 */ /* 0x004fe400078e000a */
[----:B------:R-:W3:Y:S04]  /*0360*/  LDG.E R27, desc[UR36][R14.64] ;  /* 0x000000240e1b7981 */ /* 0x000ee8000c1e1900 */
[----:B------:R-:W2:Y:S01]  /*0370*/  LDG.E R18, desc[UR36][R10.64] ;  /* 0x000000240a127981 */ /* 0x000ea2000c1e1900 */
[----:B------:R0:W4:Y:S01]  /*0380*/  LDC.64 R8, c[0x4][R26] ;  /* 0x010000001a087b82 */ /* 0x0001220000000a00 */
[----:B-1----:R-:W-:-:S02]  /*0390*/  IMAD.U32 R4, RZ, RZ, UR4 ;  /* 0x00000004ff047e24 */ /* 0x002fc4000f8e00ff */
[----:B------:R-:W-:Y:S02]  /*03a0*/  IMAD.U32 R5, RZ, RZ, UR5 ;  /* 0x00000005ff057e24 */ /* 0x000fe4000f8e00ff */
[----:B------:R-:W-:Y:S02]  /*03b0*/  IMAD.MOV.U32 R6, RZ, RZ, R25 ;  /* 0x000000ffff067224 */ /* 0x000fe400078e0019 */
[----:B------:R-:W-:Y:S02]  /*03c0*/  IMAD.MOV.U32 R7, RZ, RZ, R24 ;  /* 0x000000ffff077224 */ /* 0x000fe400078e0018 */
[----:B---3--:R-:W-:-:S05]  /*03d0*/  IMAD.IADD R17, R12, 0x1, -R27 ;  /* 0x000000010c117824 */ /* 0x008fca00078e0a1b */
[----:B--2-4-:R0:W-:Y:S02]  /*03e0*/  STL.128 [R1+0x10], R16 ;  /* 0x0000101001007387 */ /* 0x0141e40000100c00 */
[----:B------:R-:W-:-:S07]  /*03f0*/  LEPC R20, `(.L_x_116) ;  /* 0x000000001014794e */ /* 0x000fce0000000000 */
[----:B0-----:R-:W-:Y:S05]  /*0400*/  CALL.ABS.NOINC R8 ;  /* 0x0000000008007343 */ /* 0x001fea0003c00000 */
.L_x_116:
[----:B------:R-:W-:Y:S01]  /*0410*/  ISETP.NE.AND P0, PT, R17, RZ, PT ;  /* 0x000000ff1100720c */ /* 0x000fe20003f05270 */
[----:B------:R-:W-:-:S12]  /*0420*/  BSSY.RECONVERGENT B8, `(.L_x_117) ;  /* 0x000005e000087945 */ /* 0x000fd80003800200 */
[----:B------:R-:W-:Y:S05]  /*0430*/  @!P0 BRA `(.L_x_118) ;  /* 0x0000000400708947 */ /* 0x000fea0003800000 */
[----:B------:R-:W-:-:S07]  /*0440*/  HFMA2 R26, -RZ, RZ, 0, 0 ;  /* 0x00000000ff1a7431 */ /* 0x000fce00000001ff */
.L_x_123:
        /* <DEDUP_REMOVED lines=12> */
[----:B------:R-:W-:Y:S01]  /*0510*/  IMAD.MOV.U32 R6, RZ, RZ, R22 ;  /* 0x000000ffff067224 */ /* 0x000fe200078e0016 */
[----:B------:R-:W1:Y:S01]  /*0520*/  LDC.64 R8, c[0x4][R8] ;  /* 0x0100000008087b82 */ /* 0x000e620000000a00 */
[----:B------:R-:W-:Y:S01]  /*0530*/  MOV R7, R2 ;  /* 0x0000000200077202 */ /* 0x000fe20000000f00 */
[----:B0-----:R-:W-:Y:S02]  /*0540*/  IMAD.U32 R4, RZ, RZ, UR4 ;  /* 0x00000004ff047e24 */ /* 0x001fe4000f8e00ff */
[----:B------:R-:W-:Y:S01]  /*0550*/  IMAD.U32 R5, RZ, RZ, UR5 ;  /* 0x00000005ff057e24 */ /* 0x000fe2000f8e00ff */
[----:B--2---:R-:W-:-:S05]  /*0560*/  LOP3.LUT R24, R10, 0x10, RZ, 0xc0, !PT ;  /* 0x000000100a187812 */ /* 0x004fca00078ec0ff */
[----:B-1----:R0:W-:Y:S02]  /*0570*/  STL [R1], R24 ;  /* 0x0000001801007387 */ /* 0x0021e40000100800 */
[----:B------:R-:W-:-:S07]  /*0580*/  LEPC R20, `(.L_x_119) ;  /* 0x000000001014794e */ /* 0x000fce0000000000 */
[----:B0-----:R-:W-:Y:S05]  /*0590*/  CALL.ABS.NOINC R8 ;  /* 0x0000000008007343 */ /* 0x001fea0003c00000 */
.L_x_119:
[----:B------:R-:W-:Y:S01]  /*05a0*/  ISETP.NE.AND P0, PT, R24, RZ, PT ;  /* 0x000000ff1800720c */ /* 0x000fe20003f05270 */
[----:B------:R-:W-:-:S12]  /*05b0*/  BSSY.RELIABLE B7, `(.L_x_120) ;  /* 0x000000c000077945 */ /* 0x000fd80003800100 */
[----:B------:R-:W-:Y:S05]  /*05c0*/  @P0 BRA `(.L_x_121) ;  /* 0x0000000000180947 */ /* 0x000fea0003800000 */
[----:B------:R-:W0:Y:S02]  /*05d0*/  LDC.64 R4, c[0x0][0x380] ;  /* 0x0000e000ff047b82 */ /* 0x000e240000000a00 */
[----:B0-----:R-:W-:-:S06]  /*05e0*/  IMAD.WIDE.U32 R4, R25, 0x4, R4 ;  /* 0x0000000419047825 */ /* 0x001fcc00078e0004 */
[----:B------:R-:W2:Y:S02]  /*05f0*/  LDG.E R5, desc[UR36][R4.64] ;  /* 0x0000002404057981 */ /* 0x000ea4000c1e1900 */
[----:B--2---:R-:W-:-:S13]  /*0600*/  ISETP.NE.AND P0, PT, R5, R18, PT ;  /* 0x000000120500720c */ /* 0x004fda0003f05270 */
[----:B------:R-:W-:Y:S05]  /*0610*/  @!P0 BREAK.RELIABLE B7 ;  /* 0x0000000000078942 */ /* 0x000fea0003800100 */
[----:B------:R-:W-:Y:S05]  /*0620*/  @!P0 BRA `(.L_x_122) ;  /* 0x0000000000188947 */ /* 0x000fea0003800000 */
.L_x_121:
[----:B------:R-:W-:-:S05]  /*0630*/  VIADD R26, R26, 0x1 ;  /* 0x000000011a1a7836 */ /* 0x000fca0000000000 */
[----:B------:R-:W-:-:S13]  /*0640*/  ISETP.NE.AND P0, PT, R26, R17, PT ;  /* 0x000000111a00720c */ /* 0x000fda0003f05270 */
[----:B------:R-:W-:Y:S05]  /*0650*/  @!P0 BREAK.RELIABLE B7 ;  /* 0x0000000000078942 */ /* 0x000fea0003800100 */
[----:B------:R-:W-:Y:S05]  /*0660*/  @!P0 BRA `(.L_x_118) ;  /* 0x0000000000e48947 */ /* 0x000fea0003800000 */
[----:B------:R-:W-:Y:S05]  /*0670*/  BSYNC.RELIABLE B7 ;  /* 0x0000000000077941 */ /* 0x000fea0003800100 */
.L_x_120:
[----:B------:R-:W-:Y:S05]  /*0680*/  BRA `(.L_x_123) ;  /* 0xfffffffc00707947 */ /* 0x000fea000383ffff */
.L_x_122:
[----:B------:R-:W-:Y:S01]  /*0690*/  IMAD.MOV.U32 R24, RZ, RZ, R16 ;  /* 0x000000ffff187224 */ /* 0x000fe200078e0010 */
[----:B------:R-:W-:Y:S01]  /*06a0*/  MOV R0, 0x0 ;  /* 0x0000000000007802 */ /* 0x000fe20000000f00 */
[----:B------:R-:W0:Y:S01]  /*06b0*/  LDCU.64 UR4, c[0x4][0x40] ;  /* 0x01000800ff0477ac */ /* 0x000e220008000a00 */
[----:B------:R-:W-:Y:S02]  /*06c0*/  IADD3 R6, P0, PT, R22, 0x10, RZ ;  /* 0x0000001016067810 */ /* 0x000fe40007f1e0ff */
[----:B------:R1:W-:Y:S01]  /*06d0*/  STL.64 [R1+0x10], R24 ;  /* 0x0000101801007387 */ /* 0x0003e20000100a00 */
[----:B------:R1:W2:Y:S02]  /*06e0*/  LDC.64 R8, c[0x4][R0] ;  /* 0x0100000000087b82 */ /* 0x0002a40000000a00 */
[----:B------:R-:W-:Y:S02]  /*06f0*/  IMAD.X R7, RZ, RZ, R2, P0 ;  /* 0x000000ffff077224 */ /* 0x000fe400000e0602 */
[----:B0-----:R-:W-:-:S02]  /*0700*/  IMAD.U32 R4, RZ, RZ, UR4 ;  /* 0x00000004ff047e24 */ /* 0x001fc4000f8e00ff */
[----:B-1----:R-:W-:-:S07]  /*0710*/  IMAD.U32 R5, RZ, RZ, UR5 ;  /* 0x00000005ff057e24 */ /* 0x002fce000f8e00ff */
[----:B------:R-:W-:-:S07]  /*0720*/  LEPC R20, `(.L_x_124) ;  /* 0x000000001014794e */ /* 0x000fce0000000000 */
[----:B--2---:R-:W-:Y:S05]  /*0730*/  CALL.ABS.NOINC R8 ;  /* 0x0000000008007343 */ /* 0x004fea0003c00000 */
.L_x_124:
[----:B------:R-:W0:Y:S02]  /*0740*/  LDC.64 R6, c[0x0][0x398] ;  /* 0x0000e600ff067b82 */ /* 0x000e240000000a00 */
[----:B0-----:R-:W-:-:S04]  /*0750*/  IMAD.WIDE.U32 R4, R23, 0x4, R6 ;  /* 0x0000000417047825 */ /* 0x001fc800078e0006 */
[----:B------:R-:W-:Y:S02]  /*0760*/  IMAD.WIDE.U32 R6, R16, 0x4, R6 ;  /* 0x0000000410067825 */ /* 0x000fe400078e0006 */
[----:B------:R-:W2:Y:S04]  /*0770*/  LDG.E R4, desc[UR36][R4.64] ;  /* 0x0000002404047981 */ /* 0x000ea8000c1e1900 */
[----:B------:R-:W2:Y:S02]  /*0780*/  LDG.E R27, desc[UR36][R6.64] ;  /* 0x00000024061b7981 */ /* 0x000ea4000c1e1900 */
[----:B--2---:R-:W-:-:S04]  /*0790*/  IADD3 R25, PT, PT, R4, -R27, RZ ;  /* 0x8000001b04197210 */ /* 0x004fc80007ffe0ff */
[----:B------:R-:W-:-:S13]  /*07a0*/  ISETP.NE.AND P0, PT, R25, RZ, PT ;  /* 0x000000ff1900720c */ /* 0x000fda0003f05270 */
[----:B------:R-:W-:Y:S05]  /*07b0*/  @!P0 BRA `(.L_x_118) ;  /* 0x0000000000908947 */ /* 0x000fea0003800000 */
[----:B------:R-:W-:Y:S01]  /*07c0*/  IADD3 R23, P0, PT, R22, 0x8, RZ ;  /* 0x0000000816177810 */ /* 0x000fe20007f1e0ff */
[----:B------:R-:W-:-:S04]  /*07d0*/  IMAD.MOV.U32 R28, RZ, RZ, RZ ;  /* 0x000000ffff1c7224 */ /* 0x000fc800078e00ff */
[----:B------:R-:W-:-:S08]  /*07e0*/  IMAD.X R24, RZ, RZ, R2, P0 ;  /* 0x000000ffff187224 */ /* 0x000fd000000e0602 */
.L_x_129:
        /* <DEDUP_REMOVED lines=15> */
[----:B0-----:R-:W-:Y:S01]  /*08e0*/  IMAD.U32 R4, RZ, RZ, UR4 ;  /* 0x00000004ff047e24 */ /* 0x001fe2000f8e00ff */
[----:B------:R-:W-:-:S02]  /*08f0*/  MOV R5, UR5 ;  /* 0x0000000500057c02 */ /* 0x000fc40008000f00 */
[----:B--2---:R-:W-:-:S05]  /*0900*/  LOP3.LUT R26, R10, 0x10, RZ, 0xc0, !PT ;  /* 0x000000100a1a7812 */ /* 0x004fca00078ec0ff */
[----:B-1----:R0:W-:Y:S02]  /*0910*/  STL [R1+0x8], R26 ;  /* 0x0000081a01007387 */ /* 0x0021e40000100800 */
[----:B------:R-:W-:-:S07]  /*0920*/  LEPC R20, `(.L_x_125) ;  /* 0x000000001014794e */ /* 0x000fce0000000000 */
[----:B0-----:R-:W-:Y:S05]  /*0930*/  CALL.ABS.NOINC R8 ;  /* 0x0000000008007343 */ /* 0x001fea0003c00000 */
.L_x_125:
[----:B------:R-:W-:Y:S01]  /*0940*/  ISETP.NE.AND P0, PT, R26, RZ, PT ;  /* 0x000000ff1a00720c */ /* 0x000fe20003f05270 */
[----:B------:R-:W-:-:S12]  /*0950*/  BSSY.RECONVERGENT B6, `(.L_x_126) ;  /* 0x0000007000067945 */ /* 0x000fd80003800200 */
[----:B------:R-:W-:Y:S05]  /*0960*/  @P0 BRA `(.L_x_127) ;  /* 0x0000000000140947 */ /* 0x000fea0003800000 */
[----:B------:R-:W0:Y:S02]  /*0970*/  LDC.64 R4, c[0x0][0x380] ;  /* 0x0000e000ff047b82 */ /* 0x000e240000000a00 */
[----:B0-----:R-:W-:-:S06]  /*0980*/  IMAD.WIDE.U32 R4, R17, 0x4, R4 ;  /* 0x0000000411047825 */ /* 0x001fcc00078e0004 */
[----:B------:R-:W2:Y:S02]  /*0990*/  LDG.E R5, desc[UR36][R4.64] ;  /* 0x0000002404057981 */ /* 0x000ea4000c1e1900 */
[----:B--2---:R-:W-:-:S13]  /*09a0*/  ISETP.NE.AND P0, PT, R5, R18, PT ;  /* 0x000000120500720c */ /* 0x004fda0003f05270 */
[----:B------:R-:W-:Y:S05]  /*09b0*/  @!P0 BRA `(.L_x_128) ;  /* 0x0000000000a08947 */ /* 0x000fea0003800000 */
.L_x_127:
[----:B------:R-:W-:Y:S05]  /*09c0*/  BSYNC.RECONVERGENT B6 ;  /* 0x0000000000067941 */ /* 0x000fea0003800200 */
.L_x_126:
[----:B------:R-:W-:-:S05]  /*09d0*/  VIADD R28, R28, 0x1 ;  /* 0x000000011c1c7836 */ /* 0x000fca0000000000 */
[----:B------:R-:W-:-:S13]  /*09e0*/  ISETP.NE.AND P0, PT, R28, R25, PT ;  /* 0x000000191c00720c */ /* 0x000fda0003f05270 */
[----:B------:R-:W-:Y:S05]  /*09f0*/  @P0 BRA `(.L_x_129) ;  /* 0xfffffffc007c0947 */ /* 0x000fea000383ffff */
.L_x_118:
[----:B------:R-:W-:Y:S05]  /*0a00*/  BSYNC.RECONVERGENT B8 ;  /* 0x0000000000087941 */ /* 0x000fea0003800200 */
.L_x_117:
[----:B------:R-:W-:Y:S01]  /*0a10*/  IMAD.MOV.U32 R18, RZ, RZ, R16 ;  /* 0x000000ffff127224 */ /* 0x000fe200078e0010 */
[----:B------:R-:W-:Y:S01]  /*0a20*/  MOV R16, 0x0 ;  /* 0x0000000000107802 */ /* 0x000fe20000000f00 */
[----:B------:R-:W0:Y:S01]  /*0a30*/  LDCU.64 UR4, c[0x4][0x50] ;  /* 0x01000a00ff0477ac */ /* 0x000e220008000a00 */
[----:B------:R-:W-:Y:S02]  /*0a40*/  IADD3 R6, P0, PT, R22, 0x10, RZ ;  /* 0x0000001016067810 */ /* 0x000fe40007f1e0ff */
[----:B------:R1:W-:Y:S01]  /*0a50*/  STL.64 [R1+0x10], R18 ;  /* 0x0000101201007387 */ /* 0x0003e20000100a00 */
[----:B------:R1:W2:Y:S02]  /*0a60*/  LDC.64 R8, c[0x4][R16] ;  /* 0x0100000010087b82 */ /* 0x0002a40000000a00 */
[----:B------:R-:W-:Y:S01]  /*0a70*/  IMAD.X R7, RZ, RZ, R2, P0 ;  /* 0x000000ffff077224 */ /* 0x000fe200000e0602 */
[----:B0-----:R-:W-:Y:S01]  /*0a80*/  MOV R4, UR4 ;  /* 0x0000000400047c02 */ /* 0x001fe20008000f00 */
[----:B-1----:R-:W-:-:S07]  /*0a90*/  IMAD.U32 R5, RZ, RZ, UR5 ;  /* 0x00000005ff057e24 */ /* 0x002fce000f8e00ff */
[----:B------:R-:W-:-:S07]  /*0aa0*/  LEPC R20, `(.L_x_130) ;  /* 0x000000001014794e */ /* 0x000fce0000000000 */
[----:B--2---:R-:W-:Y:S05]  /*0ab0*/  CALL.ABS.NOINC R8 ;  /* 0x0000000008007343 */ /* 0x004fea0003c00000 */
.L_x_130:
[----:B------:R-:W-:Y:S01]  /*0ac0*/  LOP3.LUT R0, R19, 0x10, RZ, 0xfc, !PT ;  /* 0x0000001013007812 */ /* 0x000fe200078efcff */
[----:B------:R0:W1:Y:S01]  /*0ad0*/  LDC.64 R8, c[0x4][R16] ;  /* 0x0100000010087b82 */ /* 0x0000620000000a00 */
[----:B------:R-:W2:Y:S01]  /*0ae0*/  LDCU.64 UR4, c[0x4][0x10] ;  /* 0x01000200ff0477ac */ /* 0x000ea20008000a00 */
[----:B------:R-:W-:Y:S01]  /*0af0*/  MOV R6, R22 ;  /* 0x0000001600067202 */ /* 0x000fe20000000f00 */
[----:B------:R-:W-:Y:S01]  /*0b00*/  IMAD.MOV.U32 R7, RZ, RZ, R2 ;  /* 0x000000ffff077224 */ /* 0x000fe200078e0002 */
[----:B------:R0:W-:Y:S01]  /*0b10*/  STL [R1], R0 ;  /* 0x0000000001007387 */ /* 0x0001e20000100800 */
[----:B--2---:R-:W-:Y:S02]  /*0b20*/  IMAD.U32 R4, RZ, RZ, UR4 ;  /* 0x00000004ff047e24 */ /* 0x004fe4000f8e00ff */
[----:B0-----:R-:W-:-:S07]  /*0b30*/  IMAD.U32 R5, RZ, RZ, UR5 ;  /* 0x00000005ff057e24 */ /* 0x001fce000f8e00ff */
[----:B------:R-:W-:-:S07]  /*0b40*/  LEPC R20, `(.L_x_131) ;  /* 0x000000001014794e */ /* 0x000fce0000000000 */
[----:B-1----:R-:W-:Y:S05]  /*0b50*/  CALL.ABS.NOINC R8 ;  /* 0x0000000008007343 */ /* 0x002fea0003c00000 */
.L_x_131:
[----:B------:R-:W-:Y:S01]  /*0b60*/  LOP3.LUT R19, R19, 0x30, RZ, 0xfc, !PT ;  /* 0x0000003013137812 */ /* 0x000fe200078efcff */
[----:B------:R-:W0:Y:S01]  /*0b70*/  LDC.64 R16, c[0x4][R16] ;  /* 0x0100000010107b82 */ /* 0x000e220000000a00 */
[----:B------:R-:W1:Y:S01]  /*0b80*/  LDCU.64 UR4, c[0x4][0x10] ;  /* 0x01000200ff0477ac */ /* 0x000e620008000a00 */
[----:B------:R-:W-:Y:S01]  /*0b90*/  IMAD.MOV.U32 R6, RZ, RZ, R22 ;  /* 0x000000ffff067224 */ /* 0x000fe200078e0016 */
[----:B------:R-:W-:Y:S01]  /*0ba0*/  MOV R7, R2 ;  /* 0x0000000200077202 */ /* 0x000fe20000000f00 */
[----:B------:R2:W-:Y:S01]  /*0bb0*/  STL [R1], R19 ;  /* 0x0000001301007387 */ /* 0x0005e20000100800 */
[----:B-1----:R-:W-:Y:S02]  /*0bc0*/  IMAD.U32 R4, RZ, RZ, UR4 ;  /* 0x00000004ff047e24 */ /* 0x002fe4000f8e00ff */
[----:B--2---:R-:W-:-:S07]  /*0bd0*/  IMAD.U32 R5, RZ, RZ, UR5 ;  /* 0x00000005ff057e24 */ /* 0x004fce000f8e00ff */
[----:B------:R-:W-:-:S07]  /*0be0*/  LEPC R20, `(.L_x_132) ;  /* 0x000000001014794e */ /* 0x000fce0000000000 */
[----:B0-----:R-:W-:Y:S05]  /*0bf0*/  CALL.ABS.NOINC R16 ;  /* 0x0000000010007343 */ /* 0x001fea0003c00000 */
.L_x_132:
[----:B------:R-:W0:Y:S01]  /*0c00*/  LDC.64 R2, c[0x0][0x3b8] ;  /* 0x0000ee00ff027b82 */ /* 0x000e220000000a00 */
[----:B------:R-:W-:Y:S04]  /*0c10*/  STG.E.U8 desc[UR36][R30.64], R19 ;  /* 0x000000131e007986 */ /* 0x000fe8000c101124 */
[----:B0-----:R-:W-:Y:S01]  /*0c20*/  STG.E.U8.STRONG.SYS desc[UR36][R2.64], RZ ;  /* 0x000000ff02007986 */ /* 0x001fe2000c115124 */
[----:B------:R-:W-:Y:S05]  /*0c30*/  EXIT ;  /* 0x000000000000794d */ /* 0x000fea0003800000 */
.L_x_128:
[----:B------:R-:W-:Y:S01]  /*0c40*/  MOV R0, 0x0 ;  /* 0x0000000000007802 */ /* 0x000fe20000000f00 */
[----:B------:R0:W-:Y:S01]  /*0c50*/  STL.64 [R1+0x10], R16 ;  /* 0x0000101001007387 */ /* 0x0001e20000100a00 */
        /* <DEDUP_REMOVED lines=8> */
.L_x_133:
[----:B------:R-:W-:Y:S05]  /*0ce0*/  EXIT ;  /* 0x000000000000794d */ /* 0x000fea0003800000 */
.L_x_134:
        /* <DEDUP_REMOVED lines=9> */
.L_x_167:


//--------------------- .text._Z12selectPivotsPKjPhjS0_i --------------------------
	.section	.text._Z12selectPivotsPKjPhjS0_i,"ax",@progbits
	.align	128
        .global         _Z12selectPivotsPKjPhjS0_i
        .type           _Z12selectPivotsPKjPhjS0_i,@function
        .size           _Z12selectPivotsPKjPhjS0_i,(.L_x_168 - _Z12selectPivotsPKjPhjS0_i)
        .other          _Z12selectPivotsPKjPhjS0_i,@"STO_CUDA_ENTRY STV_DEFAULT"
_Z12selectPivotsPKjPhjS0_i:
.text._Z12selectPivotsPKjPhjS0_i:
        /* <DEDUP_REMOVED lines=14> */
[----:B0-----:R-:W-:-:S04]  /*00e0*/  IADD3 R6, P1, PT, R1, UR5, RZ ;  /* 0x0000000501067c10 */ /* 0x001fc8000ff3e0ff */
[----:B--2---:R-:W-:-:S07]  /*00f0*/  IADD3.X R7, PT, PT, RZ, UR7, RZ, P1, !PT ;  /* 0x00000007ff077c10 */ /* 0x004fce0008ffe4ff */
        /* <DEDUP_REMOVED lines=9> */
[----:B0-----:R-:W-:Y:S01]  /*0190*/  IMAD.U32 R4, RZ, RZ, UR4 ;  /* 0x00000004ff047e24 */ /* 0x001fe2000f8e00ff */
[----:B------:R-:W-:Y:S02]  /*01a0*/  MOV R5, UR5 ;  /* 0x0000000500057c02 */ /* 0x000fe40008000f00 */
[----:B--2---:R-:W-:-:S05]  /*01b0*/  LOP3.LUT R2, R2, 0x10, RZ, 0xc0, !PT ;  /* 0x0000001002027812 */ /* 0x004fca00078ec0ff */
[----:B---3--:R1:W-:Y:S02]  /*01c0*/  STL [R1], R2 ;  /* 0x0000000201007387 */ /* 0x0083e40000100800 */
[----:B------:R-:W-:-:S07]  /*01d0*/  LEPC R20, `(.L_x_135) ;  /* 0x000000001014794e */ /* 0x000fce0000000000 */
[----:B-1----:R-:W-:Y:S05]  /*01e0*/  CALL.ABS.NOINC R8 ;  /* 0x0000000008007343 */ /* 0x002fea0003c00000 */
.L_x_135:
[----:B------:R-:W-:-:S13]  /*01f0*/  ISETP.NE.AND P0, PT, R2, RZ, PT ;  /* 0x000000ff0200720c */ /* 0x000fda0003f05270 */
[----:B------:R-:W-:Y:S05]  /*0200*/  @P0 EXIT ;  /* 0x000000000000094d */ /* 0x000fea0003800000 */
[----:B------:R-:W0:Y:S01]  /*0210*/  LDC.64 R2, c[0x0][0x380] ;  /* 0x0000e000ff027b82 */ /* 0x000e220000000a00 */
[----:B------:R-:W1:Y:S01]  /*0220*/  LDCU UR4, c[0x0][0x3a0] ;  /* 0x00007400ff0477ac */ /* 0x000e620008000800 */
[----:B0-----:R-:W-:-:S06]  /*0230*/  IMAD.WIDE.U32 R2, R18, 0x4, R2 ;  /* 0x0000000412027825 */ /* 0x001fcc00078e0002 */
[----:B------:R-:W2:Y:S01]  /*0240*/  LDG.E R2, desc[UR36][R2.64] ;  /* 0x0000002402027981 */ /* 0x000ea2000c1e1900 */
[----:B-1----:R-:W0:Y:S01]  /*0250*/  I2F.U32.RP R0, UR4 ;  /* 0x0000000400007d06 */ /* 0x002e220008209000 */
[----:B------:R-:W-:-:S07]  /*0260*/  ISETP.NE.U32.AND P1, PT, RZ, UR4, PT ;  /* 0x00000004ff007c0c */ /* 0x000fce000bf25070 */
[----:B0-----:R-:W0:Y:S02]  /*0270*/  MUFU.RCP R0, R0 ;  /* 0x0000000000007308 */ /* 0x001e240000001000 */
[----:B0-----:R-:W-:-:S06]  /*0280*/  VIADD R4, R0, 0xffffffe ;  /* 0x0ffffffe00047836 */ /* 0x001fcc0000000000 */
[----:B------:R0:W1:Y:S02]  /*0290*/  F2I.FTZ.U32.TRUNC.NTZ R5, R4 ;  /* 0x0000000400057305 */ /* 0x000064000021f000 */
[----:B0-----:R-:W-:Y:S02]  /*02a0*/  HFMA2 R4, -RZ, RZ, 0, 0 ;  /* 0x00000000ff047431 */ /* 0x001fe400000001ff */
[----:B-1----:R-:W-:-:S04]  /*02b0*/  IMAD.MOV R7, RZ, RZ, -R5 ;  /* 0x000000ffff077224 */ /* 0x002fc800078e0a05 */
[----:B------:R-:W-:-:S04]  /*02c0*/  IMAD R7, R7, UR4, RZ ;  /* 0x0000000407077c24 */ /* 0x000fc8000f8e02ff */
[----:B------:R-:W-:-:S06]  /*02d0*/  IMAD.HI.U32 R5, R5, R7, R4 ;  /* 0x0000000705057227 */ /* 0x000fcc00078e0004 */
[----:B--2---:R-:W-:-:S04]  /*02e0*/  IMAD.HI.U32 R5, R5, R2, RZ ;  /* 0x0000000205057227 */ /* 0x004fc800078e00ff */
[----:B------:R-:W-:-:S04]  /*02f0*/  IMAD.MOV R5, RZ, RZ, -R5 ;  /* 0x000000ffff057224 */ /* 0x000fc800078e0a05 */
[----:B------:R-:W-:Y:S02]  /*0300*/  IMAD R5, R5, UR4, R2 ;  /* 0x0000000405057c24 */ /* 0x000fe4000f8e0202 */
[----:B------:R-:W0:Y:S03]  /*0310*/  LDC.64 R2, c[0x0][0x398] ;  /* 0x0000e600ff027b82 */ /* 0x000e260000000a00 */
[----:B------:R-:W-:-:S13]  /*0320*/  ISETP.GE.U32.AND P0, PT, R5, UR4, PT ;  /* 0x0000000405007c0c */ /* 0x000fda000bf06070 */
[----:B------:R-:W-:-:S04]  /*0330*/  @P0 IADD3 R5, PT, PT, R5, -UR4, RZ ;  /* 0x8000000405050c10 */ /* 0x000fc8000fffe0ff */
[----:B------:R-:W-:-:S13]  /*0340*/  ISETP.GE.U32.AND P0, PT, R5, UR4, PT ;  /* 0x0000000405007c0c */ /* 0x000fda000bf06070 */
[----:B------:R-:W-:Y:S01]  /*0350*/  @P0 VIADD R5, R5, -UR4 ;  /* 0x8000000405050c36 */ /* 0x000fe20008000000 */
[----:B------:R-:W-:-:S05]  /*0360*/  @!P1 LOP3.LUT R5, RZ, UR4, RZ, 0x33, !PT ;  /* 0x00000004ff059c12 */ /* 0x000fca000f8e33ff */
[----:B0-----:R-:W-:-:S06]  /*0370*/  IMAD.WIDE.U32 R2, R5, 0x4, R2 ;  /* 0x0000000405027825 */ /* 0x001fcc00078e0002 */
[----:B------:R-:W2:Y:S02]  /*0380*/  LDG.E R3, desc[UR36][R2.64] ;  /* 0x0000002402037981 */ /* 0x000ea4000c1e1900 */
[----:B--2---:R-:W-:-:S13]  /*0390*/  ISETP.NE.AND P0, PT, R3, R18, PT ;  /* 0x000000120300720c */ /* 0x004fda0003f05270 */
[----:B------:R-:W-:Y:S05]  /*03a0*/  @P0 EXIT ;  /* 0x000000000000094d */ /* 0x000fea0003800000 */
[----:B------:R-:W-:-:S05]  /*03b0*/  MOV R8, 0x83 ;  /* 0x0000008300087802 */ /* 0x000fca0000000f00 */
[----:B------:R-:W-:Y:S01]  /*03c0*/  STG.E.U8 desc[UR36][R16.64], R8 ;  /* 0x0000000810007986 */ /* 0x000fe2000c101124 */
[----:B------:R-:W-:Y:S05]  /*03d0*/  EXIT ;  /* 0x000000000000794d */ /* 0x000fea0003800000 */
.L_x_136:
        /* <DEDUP_REMOVED lines=10> */
.L_x_168:


//--------------------- .text._Z15propagateRange2PjPKhjPVb --------------------------
	.section	.text._Z15propagateRange2PjPKhjPVb,"ax",@progbits
	.align	128
        .global         _Z15propagateRange2PjPKhjPVb
        .type           _Z15propagateRange2PjPKhjPVb,@function
        .size           _Z15propagateRange2PjPKhjPVb,(.L_x_169 - _Z15propagateRange2PjPKhjPVb)
        .other          _Z15propagateRange2PjPKhjPVb,@"STO_CUDA_ENTRY STV_DEFAULT"
_Z15propagateRange2PjPKhjPVb:
.text._Z15propagateRange2PjPKhjPVb:
        /* <DEDUP_REMOVED lines=33> */
.L_x_137:
[----:B------:R-:W-:-:S13]  /*0210*/  ISETP.NE.AND P0, PT, R22, RZ, PT ;  /* 0x000000ff1600720c */ /* 0x000fda0003f05270 */
[----:B------:R-:W-:Y:S05]  /*0220*/  @P0 EXIT ;  /* 0x000000000000094d */ /* 0x000fea0003800000 */
[----:B------:R-:W0:Y:S02]  /*0230*/  LDC.64 R4, c[0x0][0x380] ;  /* 0x0000e000ff047b82 */ /* 0x000e240000000a00 */
[----:B0-----:R-:W-:-:S05]  /*0240*/  IMAD.WIDE.U32 R8, R2, 0x4, R4 ;  /* 0x0000000402087825 */ /* 0x001fca00078e0004 */
[----:B------:R-:W2:Y:S02]  /*0250*/  LDG.E R7, desc[UR36][R8.64] ;  /* 0x0000002408077981 */ /* 0x000ea4000c1e1900 */
[----:B--2---:R-:W-:-:S13]  /*0260*/  ISETP.NE.AND P0, PT, R7, R2, PT ;  /* 0x000000020700720c */ /* 0x004fda0003f05270 */
[----:B------:R-:W-:Y:S05]  /*0270*/  @!P0 EXIT ;  /* 0x000000000000894d */ /* 0x000fea0003800000 */
[----:B------:R-:W-:-:S05]  /*0280*/  IMAD.WIDE.U32 R4, R7, 0x4, R4 ;  /* 0x0000000407047825 */ /* 0x000fca00078e0004 */
[----:B------:R-:W2:Y:S02]  /*0290*/  LDG.E R3, desc[UR36][R4.64] ;  /* 0x0000002404037981 */ /* 0x000ea4000c1e1900 */
[----:B--2---:R-:W-:-:S13]  /*02a0*/  ISETP.NE.AND P0, PT, R7, R3, PT ;  /* 0x000000030700720c */ /* 0x004fda0003f05270 */
[----:B------:R-:W-:Y:S05]  /*02b0*/  @!P0 EXIT ;  /* 0x000000000000894d */ /* 0x000fea0003800000 */
[----:B------:R0:W-:Y:S01]  /*02c0*/  STG.E desc[UR36][R8.64], R3 ;  /* 0x0000000308007986 */ /* 0x0001e2000c101924 */
[----:B------:R-:W1:Y:S01]  /*02d0*/  LDC.64 R18, c[0x4][R18] ;  /* 0x0100000012127b82 */ /* 0x000e620000000a00 */
[----:B------:R-:W2:Y:S01]  /*02e0*/  LDCU.64 UR4, c[0x4][0x28] ;  /* 0x01000500ff0477ac */ /* 0x000ea20008000a00 */
[----:B------:R-:W-:Y:S01]  /*02f0*/  IADD3 R6, P0, PT, R16, 0x8, RZ ;  /* 0x0000000810067810 */ /* 0x000fe20007f1e0ff */
[----:B------:R0:W-:Y:S04]  /*0300*/  STL [R1+0x8], R2 ;  /* 0x0000080201007387 */ /* 0x0001e80000100800 */
[----:B------:R-:W-:Y:S02]  /*0310*/  IMAD.X R7, RZ, RZ, R17, P0 ;  /* 0x000000ffff077224 */ /* 0x000fe400000e0611 */
[----:B--2---:R-:W-:Y:S01]  /*0320*/  IMAD.U32 R4, RZ, RZ, UR4 ;  /* 0x00000004ff047e24 */ /* 0x004fe2000f8e00ff */
[----:B0-----:R-:W-:-:S07]  /*0330*/  MOV R5, UR5 ;  /* 0x0000000500057c02 */ /* 0x001fce0008000f00 */
[----:B------:R-:W-:-:S07]  /*0340*/  LEPC R20, `(.L_x_138) ;  /* 0x000000001014794e */ /* 0x000fce0000000000 */
[----:B-1----:R-:W-:Y:S05]  /*0350*/  CALL.ABS.NOINC R18 ;  /* 0x0000000012007343 */ /* 0x002fea0003c00000 */
.L_x_138:
[----:B------:R-:W0:Y:S02]  /*0360*/  LDC.64 R2, c[0x0][0x398] ;  /* 0x0000e600ff027b82 */ /* 0x000e240000000a00 */
[----:B0-----:R-:W-:Y:S01]  /*0370*/  STG.E.U8.STRONG.SYS desc[UR36][R2.64], RZ ;  /* 0x000000ff02007986 */ /* 0x001fe2000c115124 */
[----:B------:R-:W-:Y:S05]  /*0380*/  EXIT ;  /* 0x000000000000794d */ /* 0x000fea0003800000 */
.L_x_139:
        /* <DEDUP_REMOVED lines=15> */
.L_x_169:


//--------------------- .text._Z15propagateRange1PKjS0_PjPKhjPVb --------------------------
	.section	.text._Z15propagateRange1PKjS0_PjPKhjPVb,"ax",@progbits
	.align	128
        .global         _Z15propagateRange1PKjS0_PjPKhjPVb
        .type           _Z15propagateRange1PKjS0_PjPKhjPVb,@function
        .size           _Z15propagateRange1PKjS0_PjPKhjPVb,(.L_x_170 - _Z15propagateRange1PKjS0_PjPKhjPVb)
        .other          _Z15propagateRange1PKjS0_PjPKhjPVb,@"STO_CUDA_ENTRY STV_DEFAULT"
_Z15propagateRange1PKjS0_PjPKhjPVb:
.text._Z15propagateRange1PKjS0_PjPKhjPVb:
        /* <DEDUP_REMOVED lines=21> */
[----:B0-----:R-:W-:-:S05]  /*0150*/  IADD3 R10, P0, PT, R24, UR4, RZ ;  /* 0x00000004180a7c10 */ /* 0x001fca000ff1e0ff */
[----:B------:R-:W-:Y:S01]  /*0160*/  IMAD.X R11, RZ, RZ, UR5, P0 ;  /* 0x00000005ff0b7e24 */ /* 0x000fe200080e06ff */
[----:B------:R0:W3:Y:S01]  /*0170*/  LDC.64 R8, c[0x4][R0] ;  /* 0x0100000000087b82 */ /* 0x0000e20000000a00 */
[----:B------:R-:W4:Y:S03]  /*0180*/  LDCU.64 UR4, c[0x4][0x8] ;  /* 0x01000100ff0477ac */ /* 0x000f260008000a00 */
[----:B-1----:R-:W5:Y:S01]  /*0190*/  LDG.E.U8 R2, desc[UR36][R10.64] ;  /* 0x000000240a027981 */ /* 0x002f62000c1e1100 */
[----:B------:R-:W-:-:S05]  /*01a0*/  IADD3 R6, P0, PT, R22, 0x8, RZ ;  /* 0x0000000816067810 */ /* 0x000fca0007f1e0ff */
[----:B------:R-:W-:Y:S02]  /*01b0*/  IMAD.X R7, RZ, RZ, R19, P0 ;  /* 0x000000ffff077224 */ /* 0x000fe400000e0613 */
[----:B----4-:R-:W-:Y:S02]  /*01c0*/  IMAD.U32 R4, RZ, RZ, UR4 ;  /* 0x00000004ff047e24 */ /* 0x010fe4000f8e00ff */
[----:B------:R-:W-:Y:S01]  /*01d0*/  IMAD.U32 R5, RZ, RZ, UR5 ;  /* 0x00000005ff057e24 */ /* 0x000fe2000f8e00ff */
[----:B-----5:R-:W-:-:S05]  /*01e0*/  LOP3.LUT R2, R2, 0x10, RZ, 0xc0, !PT ;  /* 0x0000001002027812 */ /* 0x020fca00078ec0ff */
[----:B--23--:R0:W-:Y:S02]  /*01f0*/  STL [R1+0x8], R2 ;  /* 0x0000080201007387 */ /* 0x00c1e40000100800 */
[----:B------:R-:W-:-:S07]  /*0200*/  LEPC R20, `(.L_x_140) ;  /* 0x000000001014794e */ /* 0x000fce0000000000 */
[----:B0-----:R-:W-:Y:S05]  /*0210*/  CALL.ABS.NOINC R8 ;  /* 0x0000000008007343 */ /* 0x001fea0003c00000 */
.L_x_140:
[----:B------:R-:W-:-:S13]  /*0220*/  ISETP.NE.AND P0, PT, R2, RZ, PT ;  /* 0x000000ff0200720c */ /* 0x000fda0003f05270 */
[----:B------:R-:W-:Y:S05]  /*0230*/  @P0 EXIT ;  /* 0x000000000000094d */ /* 0x000fea0003800000 */
[----:B------:R-:W0:Y:S01]  /*0240*/  LDC.64 R4, c[0x0][0x388] ;  /* 0x0000e200ff047b82 */ /* 0x000e220000000a00 */
[----:B------:R-:W-:-:S07]  /*0250*/  VIADD R3, R16, 0x2 ;  /* 0x0000000210037836 */ /* 0x000fce0000000000 */
[----:B------:R-:W1:Y:S01]  /*0260*/  LDC.64 R36, c[0x0][0x390] ;  /* 0x0000e400ff247b82 */ /* 0x000e620000000a00 */
[----:B0-----:R-:W-:-:S04]  /*0270*/  IMAD.WIDE.U32 R2, R3, 0x4, R4 ;  /* 0x0000000403027825 */ /* 0x001fc800078e0004 */
[C---:B------:R-:W-:Y:S02]  /*0280*/  IMAD.WIDE.U32 R4, R24.reuse, 0x4, R4 ;  /* 0x0000000418047825 */ /* 0x040fe400078e0004 */
[----:B------:R-:W2:Y:S04]  /*0290*/  LDG.E R2, desc[UR36][R2.64] ;  /* 0x0000002402027981 */ /* 0x000ea8000c1e1900 */
[----:B------:R-:W2:Y:S01]  /*02a0*/  LDG.E R31, desc[UR36][R4.64] ;  /* 0x00000024041f7981 */ /* 0x000ea2000c1e1900 */
[----:B-1----:R-:W-:-:S05]  /*02b0*/  IMAD.WIDE.U32 R36, R24, 0x4, R36 ;  /* 0x0000000418247825 */ /* 0x002fca00078e0024 */
[----:B------:R0:W5:Y:S01]  /*02c0*/  LDG.E R23, desc[UR36][R36.64] ;  /* 0x0000002424177981 */ /* 0x000162000c1e1900 */
[----:B------:R-:W-:Y:S01]  /*02d0*/  BSSY.RECONVERGENT B7, `(.L_x_141) ;  /* 0x00000a3000077945 */ /* 0x000fe20003800200 */
[----:B------:R-:W-:Y:S01]  /*02e0*/  PLOP3.LUT P0, PT, PT, PT, PT, 0x8, 0x80 ;  /* 0x000000000080781c */ /* 0x000fe20003f0e170 */
[----:B--2---:R-:W-:-:S05]  /*02f0*/  IMAD.IADD R0, R2, 0x1, -R31 ;  /* 0x0000000102007824 */ /* 0x004fca00078e0a1f */
[----:B------:R-:W-:-:S13]  /*0300*/  ISETP.NE.AND P1, PT, R0, RZ, PT ;  /* 0x000000ff0000720c */ /* 0x000fda0003f25270 */
[----:B0-----:R-:W-:Y:S05]  /*0310*/  @!P1 BRA `(.L_x_142) ;  /* 0x0000000800789947 */ /* 0x001fea0003800000 */
[----:B------:R-:W-:Y:S01]  /*0320*/  IMAD.IADD R2, R31, 0x1, -R2 ;  /* 0x000000011f027824 */ /* 0x000fe200078e0a02 */
[----:B------:R-:W-:Y:S01]  /*0330*/  BSSY.RECONVERGENT B6, `(.L_x_143) ;  /* 0x0000070000067945 */ /* 0x000fe20003800200 */
[----:B------:R-:W-:Y:S01]  /*0340*/  IMAD.MOV.U32 R27, RZ, RZ, 0x1 ;  /* 0x00000001ff1b7424 */ /* 0x000fe200078e00ff */
[----:B------:R-:W-:Y:S01]  /*0350*/  LOP3.LUT R29, R0, 0x3, RZ, 0xc0, !PT ;  /* 0x00000003001d7812 */ /* 0x000fe200078ec0ff */
[----:B------:R-:W-:Y:S01]  /*0360*/  IMAD.MOV.U32 R28, RZ, RZ, RZ ;  /* 0x000000ffff1c7224 */ /* 0x000fe200078e00ff */
[----:B------:R-:W-:-:S13]  /*0370*/  ISETP.GT.U32.AND P0, PT, R2, -0x4, PT ;  /* 0xfffffffc0200780c */ /* 0x000fda0003f04070 */
[----:B------:R-:W-:Y:S05]  /*0380*/  @P0 BRA `(.L_x_144) ;  /* 0x0000000400a80947 */ /* 0x000fea0003800000 */
[----:B------:R-:W0:Y:S01]  /*0390*/  LDCU.64 UR4, c[0x0][0x380] ;  /* 0x00007000ff0477ac */ /* 0x000e220008000a00 */
[----:B------:R-:W-:Y:S01]  /*03a0*/  LOP3.LUT R28, R0, 0xfffffffc, RZ, 0xc0, !PT ;  /* 0xfffffffc001c7812 */ /* 0x000fe200078ec0ff */
[----:B------:R-:W-:-:S04]  /*03b0*/  IMAD.MOV.U32 R27, RZ, RZ, 0x1 ;  /* 0x00000001ff1b7424 */ /* 0x000fc800078e00ff */
[----:B------:R-:W-:Y:S01]  /*03c0*/  IMAD.MOV R26, RZ, RZ, -R28 ;  /* 0x000000ffff1a7224 */ /* 0x000fe200078e0a1c */
[----:B0-----:R-:W-:-:S04]  /*03d0*/  LEA R16, P0, R31, UR4, 0x2 ;  /* 0x000000041f107c11 */ /* 0x001fc8000f8010ff */
[----:B------:R-:W-:Y:S02]  /*03e0*/  IADD3 R16, P1, PT, R16, 0x8, RZ ;  /* 0x0000000810107810 */ /* 0x000fe40007f3e0ff */
[----:B------:R-:W-:-:S05]  /*03f0*/  LEA.HI.X R17, R31, UR5, RZ, 0x2, P0 ;  /* 0x000000051f117c11 */ /* 0x000fca00080f14ff */
[----:B------:R-:W-:-:S07]  /*0400*/  IMAD.X R17, RZ, RZ, R17, P1 ;  /* 0x000000ffff117224 */ /* 0x000fce00008e0611 */
.L_x_149:
[----:B------:R-:W2:Y:S01]  /*0410*/  LDG.E R3, desc[UR36][R16.64+-0x8] ;  /* 0xfffff82410037981 */ /* 0x000ea2000c1e1900 */
[----:B------:R-:W0:Y:S01]  /*0420*/  LDC.64 R34, c[0x0][0x390] ;  /* 0x0000e400ff227b82 */ /* 0x000e220000000a00 */
[----:B------:R-:W1:Y:S01]  /*0430*/  LDCU UR4, c[0x0][0x2f8] ;  /* 0x00005f00ff0477ac */ /* 0x000e620008000800 */
[----:B--2---:R-:W-:-:S05]  /*0440*/  IADD3 R6, P0, PT, R3, UR38, RZ ;  /* 0x0000002603067c10 */ /* 0x004fca000ff1e0ff */
[----:B------:R-:W-:-:S05]  /*0450*/  IMAD.X R7, RZ, RZ, UR39, P0 ;  /* 0x00000027ff077e24 */ /* 0x000fca00080e06ff */
[----:B------:R2:W3:Y:S01]  /*0460*/  LDG.E.U8 R6, desc[UR36][R6.64] ;  /* 0x0000002406067981 */ /* 0x0004e2000c1e1100 */
[----:B0-----:R-:W-:-:S06]  /*0470*/  IMAD.WIDE.U32 R34, R3, 0x4, R34 ;  /* 0x0000000403227825 */ /* 0x001fcc00078e0022 */
[----:B-----5:R0:W5:Y:S01]  /*0480*/  LDG.E R34, desc[UR36][R34.64] ;  /* 0x0000002422227981 */ /* 0x020162000c1e1900 */
[----:B-1----:R-:W-:Y:S01]  /*0490*/  VIADD R2, R22, -UR4 ;  /* 0x8000000416027c36 */ /* 0x002fe20008000000 */
[----:B------:R-:W-:Y:S01]  /*04a0*/  MOV R18, 0x0 ;  /* 0x0000000000127802 */ /* 0x000fe20000000f00 */
[----:B------:R-:W1:Y:S01]  /*04b0*/  LDCU.64 UR4, c[0x4][0x8] ;  /* 0x01000100ff0477ac */ /* 0x000e620008000a00 */
[----:B--2---:R-:W-:Y:S02]  /*04c0*/  IMAD.MOV.U32 R7, RZ, RZ, R19 ;  /* 0x000000ffff077224 */ /* 0x004fe400078e0013 */
[----:B------:R0:W2:Y:S01]  /*04d0*/  LDC.64 R8, c[0x4][R18] ;  /* 0x0100000012087b82 */ /* 0x0000a20000000a00 */
[----:B-1----:R-:W-:Y:S02]  /*04e0*/  IMAD.U32 R4, RZ, RZ, UR4 ;  /* 0x00000004ff047e24 */ /* 0x002fe4000f8e00ff */
[----:B------:R-:W-:Y:S01]  /*04f0*/  IMAD.U32 R5, RZ, RZ, UR5 ;  /* 0x00000005ff057e24 */ /* 0x000fe2000f8e00ff */
[----:B---3--:R-:W-:Y:S01]  /*0500*/  LOP3.LUT R33, R6, 0x10, RZ, 0xc0, !PT ;  /* 0x0000001006217812 */ /* 0x008fe200078ec0ff */
[----:B------:R-:W-:-:S04]  /*0510*/  IMAD.MOV.U32 R6, RZ, RZ, R22 ;  /* 0x000000ffff067224 */ /* 0x000fc800078e0016 */
[----:B--2---:R0:W-:Y:S03]  /*0520*/  STL [R2], R33 ;  /* 0x0000002102007387 */ /* 0x0041e60000100800 */
[----:B------:R-:W-:-:S07]  /*0530*/  LEPC R20, `(.L_x_145) ;  /* 0x000000001014794e */ /* 0x000fce0000000000 */
[----:B0----5:R-:W-:Y:S05]  /*0540*/  CALL.ABS.NOINC R8 ;  /* 0x0000000008007343 */ /* 0x021fea0003c00000 */
.L_x_145:
[----:B------:R-:W2:Y:S01]  /*0550*/  LDG.E R3, desc[UR36][R16.64+-0x4] ;  /* 0xfffffc2410037981 */ /* 0x000ea2000c1e1900 */
[----:B------:R-:W0:Y:S01]  /*0560*/  LDC.64 R10, c[0x0][0x390] ;  /* 0x0000e400ff0a7b82 */ /* 0x000e220000000a00 */
[----:B------:R-:W1:Y:S01]  /*0570*/  LDCU.64 UR4, c[0x4][0x8] ;  /* 0x01000100ff0477ac */ /* 0x000e620008000a00 */
[----:B--2---:R-:W-:-:S05]  /*0580*/  IADD3 R6, P0, PT, R3, UR38, RZ ;  /* 0x0000002603067c10 */ /* 0x004fca000ff1e0ff */
[----:B------:R-:W-:-:S05]  /*0590*/  IMAD.X R7, RZ, RZ, UR39, P0 ;  /* 0x00000027ff077e24 */ /* 0x000fca00080e06ff */
[----:B------:R2:W3:Y:S01]  /*05a0*/  LDG.E.U8 R6, desc[UR36][R6.64] ;  /* 0x0000002406067981 */ /* 0x0004e2000c1e1100 */
[----:B0-----:R-:W-:-:S05]  /*05b0*/  IMAD.WIDE.U32 R10, R3, 0x4, R10 ;  /* 0x00000004030a7825 */ /* 0x001fca00078e000a */
[----:B------:R0:W5:Y:S01]  /*05c0*/  LDG.E R35, desc[UR36][R10.64] ;  /* 0x000000240a237981 */ /* 0x000162000c1e1900 */
[----:B------:R0:W4:Y:S01]  /*05d0*/  LDC.64 R8, c[0x4][R18] ;  /* 0x0100000012087b82 */ /* 0x0001220000000a00 */
[----:B------:R-:W-:Y:S01]  /*05e0*/  ISETP.GE.U32.AND P0, PT, R34, R23, PT ;  /* 0x000000172200720c */ /* 0x000fe20003f06070 */
[----:B-1----:R-:W-:Y:S02]  /*05f0*/  IMAD.U32 R4, RZ, RZ, UR4 ;  /* 0x00000004ff047e24 */ /* 0x002fe4000f8e00ff */
[----:B------:R-:W-:Y:S01]  /*0600*/  IMAD.U32 R5, RZ, RZ, UR5 ;  /* 0x00000005ff057e24 */ /* 0x000fe2000f8e00ff */
[----:B------:R-:W-:Y:S01]  /*0610*/  ISETP.EQ.AND P1, PT, R33, RZ, !P0 ;  /* 0x000000ff2100720c */ /* 0x000fe20004722270 */
[----:B--2---:R-:W-:-:S03]  /*0620*/  IMAD.MOV.U32 R7, RZ, RZ, R19 ;  /* 0x000000ffff077224 */ /* 0x004fc600078e0013 */
[----:B------:R-:W-:Y:S02]  /*0630*/  P2R R32, PR, RZ, 0x2 ;  /* 0x00000002ff207803 */ /* 0x000fe40000000000 */
[----:B------:R-:W-:Y:S02]  /*0640*/  SEL R34, R34, R23, P1 ;  /* 0x0000001722227207 */ /* 0x000fe40000800000 */
[----:B---3--:R-:W-:Y:S01]  /*0650*/  LOP3.LUT R25, R6, 0x10, RZ, 0xc0, !PT ;  /* 0x0000001006197812 */ /* 0x008fe200078ec0ff */
[----:B------:R-:W-:-:S04]  /*0660*/  IMAD.MOV.U32 R6, RZ, RZ, R22 ;  /* 0x000000ffff067224 */ /* 0x000fc800078e0016 */
[----:B----4-:R0:W-:Y:S03]  /*0670*/  STL [R2], R25 ;  /* 0x0000001902007387 */ /* 0x0101e60000100800 */
[----:B------:R-:W-:-:S07]  /*0680*/  LEPC R20, `(.L_x_146) ;  /* 0x000000001014794e */ /* 0x000fce0000000000 */
[----:B0----5:R-:W-:Y:S05]  /*0690*/  CALL.ABS.NOINC R8 ;  /* 0x0000000008007343 */ /* 0x021fea0003c00000 */
.L_x_146:
        /* <DEDUP_REMOVED lines=21> */
.L_x_147:
[----:B------:R-:W2:Y:S01]  /*07f0*/  LDG.E R3, desc[UR36][R16.64+0x4] ;  /* 0x0000042410037981 */ /* 0x000ea2000c1e1900 */
[----:B------:R-:W0:Y:S01]  /*0800*/  LDC.64 R10, c[0x0][0x390] ;  /* 0x0000e400ff0a7b82 */ /* 0x000e220000000a00 */
[----:B------:R-:W1:Y:S01]  /*0810*/  LDCU.64 UR4, c[0x4][0x8] ;  /* 0x01000100ff0477ac */ /* 0x000e620008000a00 */
[----:B--2---:R-:W-:-:S05]  /*0820*/  IADD3 R4, P0, PT, R3, UR38, RZ ;  /* 0x0000002603047c10 */ /* 0x004fca000ff1e0ff */
[----:B------:R-:W-:-:S05]  /*0830*/  IMAD.X R5, RZ, RZ, UR39, P0 ;  /* 0x00000027ff057e24 */ /* 0x000fca00080e06ff */
[----:B------:R1:W2:Y:S01]  /*0840*/  LDG.E.U8 R4, desc[UR36][R4.64] ;  /* 0x0000002404047981 */ /* 0x0002a2000c1e1100 */
[----:B0-----:R-:W-:-:S05]  /*0850*/  IMAD.WIDE.U32 R10, R3, 0x4, R10 ;  /* 0x00000004030a7825 */ /* 0x001fca00078e000a */
[----:B------:R0:W5:Y:S01]  /*0860*/  LDG.E R34, desc[UR36][R10.64] ;  /* 0x000000240a227981 */ /* 0x000162000c1e1900 */
[----:B------:R0:W3:Y:S01]  /*0870*/  LDC.64 R8, c[0x4][R18] ;  /* 0x0100000012087b82 */ /* 0x0000e20000000a00 */
[----:B------:R-:W-:Y:S01]  /*0880*/  ISETP.GE.U32.AND P0, PT, R30, R35, PT ;  /* 0x000000231e00720c */ /* 0x000fe20003f06070 */
[----:B------:R-:W-:Y:S02]  /*0890*/  IMAD.MOV.U32 R6, RZ, RZ, R22 ;  /* 0x000000ffff067224 */ /* 0x000fe400078e0016 */
[----:B-1----:R-:W-:Y:S01]  /*08a0*/  IMAD.U32 R5, RZ, RZ, UR5 ;  /* 0x00000005ff057e24 */ /* 0x002fe2000f8e00ff */
[----:B------:R-:W-:Y:S01]  /*08b0*/  ISETP.EQ.AND P1, PT, R23, RZ, !P0 ;  /* 0x000000ff1700720c */ /* 0x000fe20004722270 */
[----:B------:R-:W-:-:S03]  /*08c0*/  IMAD.MOV.U32 R7, RZ, RZ, R19 ;  /* 0x000000ffff077224 */ /* 0x000fc600078e0013 */
[----:B------:R-:W-:Y:S02]  /*08d0*/  SEL R35, R30, R35, P1 ;  /* 0x000000231e237207 */ /* 0x000fe40000800000 */
[----:B--2---:R-:W-:Y:S01]  /*08e0*/  LOP3.LUT R25, R4, 0x10, RZ, 0xc0, !PT ;  /* 0x0000001004197812 */ /* 0x004fe200078ec0ff */
[----:B------:R-:W-:-:S04]  /*08f0*/  IMAD.U32 R4, RZ, RZ, UR4 ;  /* 0x00000004ff047e24 */ /* 0x000fc8000f8e00ff */
[----:B------:R1:W-:Y:S02]  /*0900*/  STL [R2], R25 ;  /* 0x0000001902007387 */ /* 0x0003e40000100800 */
[----:B01-3--:R-:W-:-:S07]  /*0910*/  P2R R2, PR, RZ, 0x2 ;  /* 0x00000002ff027803 */ /* 0x00bfce0000000000 */
[----:B------:R-:W-:-:S07]  /*0920*/  LEPC R20, `(.L_x_148) ;  /* 0x000000001014794e */ /* 0x000fce0000000000 */
[----:B-----5:R-:W-:Y:S05]  /*0930*/  CALL.ABS.NOINC R8 ;  /* 0x0000000008007343 */ /* 0x020fea0003c00000 */
.L_x_148:
[----:B------:R-:W-:Y:S01]  /*0940*/  VIADD R26, R26, 0x4 ;  /* 0x000000041a1a7836 */ /* 0x000fe20000000000 */
[----:B------:R-:W-:Y:S02]  /*0950*/  ISETP.NE.AND P4, PT, R32, RZ, PT ;  /* 0x000000ff2000720c */ /* 0x000fe40003f85270 */
[----:B------:R-:W-:Y:S02]  /*0960*/  ISETP.NE.AND P5, PT, R33, RZ, PT ;  /* 0x000000ff2100720c */ /* 0x000fe40003fa5270 */
[----:B------:R-:W-:Y:S02]  /*0970*/  ISETP.NE.AND P1, PT, R26, RZ, PT ;  /* 0x000000ff1a00720c */ /* 0x000fe40003f25270 */
[----:B------:R-:W-:Y:S02]  /*0980*/  SEL R27, R27, RZ, !P4 ;  /* 0x000000ff1b1b7207 */ /* 0x000fe40006000000 */
[----:B------:R-:W-:Y:S02]  /*0990*/  ISETP.NE.AND P6, PT, R2, RZ, PT ;  /* 0x000000ff0200720c */ /* 0x000fe40003fc5270 */
[----:B------:R-:W-:-:S02]  /*09a0*/  ISETP.GE.U32.AND P0, PT, R34, R35, PT ;  /* 0x000000232200720c */ /* 0x000fc40003f06070 */
[----:B------:R-:W-:Y:S02]  /*09b0*/  SEL R27, R27, RZ, !P5 ;  /* 0x000000ff1b1b7207 */ /* 0x000fe40006800000 */
[----:B------:R-:W-:Y:S02]  /*09c0*/  IADD3 R16, P2, PT, R16, 0x10, RZ ;  /* 0x0000001010107810 */ /* 0x000fe40007f5e0ff */
[----:B------:R-:W-:Y:S02]  /*09d0*/  ISETP.EQ.AND P0, PT, R25, RZ, !P0 ;  /* 0x000000ff1900720c */ /* 0x000fe40004702270 */
[----:B------:R-:W-:Y:S01]  /*09e0*/  SEL R27, R27, RZ, !P6 ;  /* 0x000000ff1b1b7207 */ /* 0x000fe20007000000 */
[----:B------:R-:W-:Y:S01]  /*09f0*/  IMAD.X R17, RZ, RZ, R17, P2 ;  /* 0x000000ffff117224 */ /* 0x000fe200010e0611 */
[----:B------:R-:W-:Y:S02]  /*0a00*/  SEL R23, R34, R35, P0 ;  /* 0x0000002322177207 */ /* 0x000fe40000000000 */
[----:B------:R-:W-:Y:S01]  /*0a10*/  SEL R27, R27, RZ, !P0 ;  /* 0x000000ff1b1b7207 */ /* 0x000fe20004000000 */
[----:B------:R-:W-:Y:S06]  /*0a20*/  @P1 BRA `(.L_x_149) ;  /* 0xfffffff800781947 */ /* 0x000fec000383ffff */
.L_x_144:
[----:B------:R-:W-:Y:S05]  /*0a30*/  BSYNC.RECONVERGENT B6 ;  /* 0x0000000000067941 */ /* 0x000fea0003800200 */
.L_x_143:
[----:B------:R-:W-:Y:S01]  /*0a40*/  ISETP.NE.AND P0, PT, R29, RZ, PT ;  /* 0x000000ff1d00720c */ /* 0x000fe20003f05270 */
[----:B------:R-:W-:-:S12]  /*0a50*/  BSSY.RECONVERGENT B6, `(.L_x_150) ;  /* 0x0000028000067945 */ /* 0x000fd80003800200 */
[----:B------:R-:W-:Y:S05]  /*0a60*/  @!P0 BRA `(.L_x_151) ;  /* 0x0000000000988947 */ /* 0x000fea0003800000 */
[----:B------:R-:W0:Y:S01]  /*0a70*/  LDCU.64 UR4, c[0x0][0x380] ;  /* 0x00007000ff0477ac */ /* 0x000e220008000a00 */
[----:B------:R-:W-:Y:S01]  /*0a80*/  IADD3 R17, P0, PT, R31, R28, RZ ;  /* 0x0000001c1f117210 */ /* 0x000fe20007f1e0ff */
[----:B------:R-:W-:-:S04]  /*0a90*/  IMAD.MOV R29, RZ, RZ, -R29 ;  /* 0x000000ffff1d7224 */ /* 0x000fc800078e0a1d */
[----:B------:R-:W-:Y:S01]  /*0aa0*/  IMAD.X R0, RZ, RZ, RZ, P0 ;  /* 0x000000ffff007224 */ /* 0x000fe200000e06ff */
[----:B0-----:R-:W-:-:S04]  /*0ab0*/  LEA R18, P1, R17, UR4, 0x2 ;  /* 0x0000000411127c11 */ /* 0x001fc8000f8210ff */
[----:B------:R-:W-:-:S09]  /*0ac0*/  LEA.HI.X R17, R17, UR5, R0, 0x2, P1 ;  /* 0x0000000511117c11 */ /* 0x000fd200088f1400 */
.L_x_153:
[----:B------:R-:W-:Y:S01]  /*0ad0*/  IMAD.MOV.U32 R3, RZ, RZ, R17 ;  /* 0x000000ffff037224 */ /* 0x000fe200078e0011 */
[----:B------:R-:W0:Y:S01]  /*0ae0*/  LDCU.64 UR4, c[0x0][0x398] ;  /* 0x00007300ff0477ac */ /* 0x000e220008000a00 */
[----:B------:R-:W-:Y:S01]  /*0af0*/  IMAD.MOV.U32 R2, RZ, RZ, R18 ;  /* 0x000000ffff027224 */ /* 0x000fe200078e0012 */
[----:B------:R-:W1:Y:S04]  /*0b00*/  LDC.64 R8, c[0x0][0x390] ;  /* 0x0000e400ff087b82 */ /* 0x000e680000000a00 */
[----:B------:R-:W0:Y:S02]  /*0b10*/  LDG.E R3, desc[UR36][R2.64] ;  /* 0x0000002402037981 */ /* 0x000e24000c1e1900 */
[----:B0-----:R-:W-:-:S05]  /*0b20*/  IADD3 R4, P0, PT, R3, UR4, RZ ;  /* 0x0000000403047c10 */ /* 0x001fca000ff1e0ff */
[----:B------:R-:W-:-:S05]  /*0b30*/  IMAD.X R5, RZ, RZ, UR5, P0 ;  /* 0x00000005ff057e24 */ /* 0x000fca00080e06ff */
[----:B------:R0:W2:Y:S01]  /*0b40*/  LDG.E.U8 R4, desc[UR36][R4.64] ;  /* 0x0000002404047981 */ /* 0x0000a2000c1e1100 */
[----:B-1----:R-:W-:-:S05]  /*0b50*/  IMAD.WIDE.U32 R8, R3, 0x4, R8 ;  /* 0x0000000403087825 */ /* 0x002fca00078e0008 */
[----:B-----5:R1:W5:Y:S01]  /*0b60*/  LDG.E R26, desc[UR36][R8.64] ;  /* 0x00000024081a7981 */ /* 0x020362000c1e1900 */
[----:B------:R-:W3:Y:S01]  /*0b70*/  LDCU UR4, c[0x0][0x2f8] ;  /* 0x00005f00ff0477ac */ /* 0x000ee20008000800 */
[----:B------:R-:W-:Y:S01]  /*0b80*/  MOV R2, 0x0 ;  /* 0x0000000000027802 */ /* 0x000fe20000000f00 */
[----:B------:R-:W-:Y:S02]  /*0b90*/  IMAD.MOV.U32 R6, RZ, RZ, R22 ;  /* 0x000000ffff067224 */ /* 0x000fe400078e0016 */
[----:B------:R-:W-:-:S03]  /*0ba0*/  IMAD.MOV.U32 R7, RZ, RZ, R19 ;  /* 0x000000ffff077224 */ /* 0x000fc600078e0013 */
[----:B------:R-:W4:Y:S01]  /*0bb0*/  LDC.64 R2, c[0x4][R2] ;  /* 0x0100000002027b82 */ /* 0x000f220000000a00 */
[----:B---3--:R-:W-:Y:S01]  /*0bc0*/  VIADD R11, R22, -UR4 ;  /* 0x80000004160b7c36 */ /* 0x008fe20008000000 */
[----:B------:R-:W0:Y:S02]  /*0bd0*/  LDCU.64 UR4, c[0x4][0x8] ;  /* 0x01000100ff0477ac */ /* 0x000e240008000a00 */
[----:B0-----:R-:W-:Y:S01]  /*0be0*/  IMAD.U32 R5, RZ, RZ, UR5 ;  /* 0x00000005ff057e24 */ /* 0x001fe2000f8e00ff */
[----:B--2---:R-:W-:Y:S01]  /*0bf0*/  LOP3.LUT R16, R4, 0x10, RZ, 0xc0, !PT ;  /* 0x0000001004107812 */ /* 0x004fe200078ec0ff */
[----:B------:R-:W-:-:S04]  /*0c00*/  IMAD.U32 R4, RZ, RZ, UR4 ;  /* 0x00000004ff047e24 */ /* 0x000fc8000f8e00ff */
[----:B----4-:R1:W-:Y:S03]  /*0c10*/  STL [R11], R16 ;  /* 0x000000100b007387 */ /* 0x0103e60000100800 */
[----:B------:R-:W-:-:S07]  /*0c20*/  LEPC R20, `(.L_x_152) ;  /* 0x000000001014794e */ /* 0x000fce0000000000 */
[----:B-1---5:R-:W-:Y:S05]  /*0c30*/  CALL.ABS.NOINC R2 ;  /* 0x0000000002007343 */ /* 0x022fea0003c00000 */
.L_x_152:
[----:B------:R-:W-:Y:S01]  /*0c40*/  VIADD R29, R29, 0x1 ;  /* 0x000000011d1d7836 */ /* 0x000fe20000000000 */
[----:B------:R-:W-:Y:S02]  /*0c50*/  ISETP.GE.U32.AND P0, PT, R26, R23, PT ;  /* 0x000000171a00720c */ /* 0x000fe40003f06070 */
[----:B------:R-:W-:Y:S02]  /*0c60*/  IADD3 R18, P2, PT, R18, 0x4, RZ ;  /* 0x0000000412127810 */ /* 0x000fe40007f5e0ff */
[----:B------:R-:W-:Y:S02]  /*0c70*/  ISETP.NE.AND P1, PT, R29, RZ, PT ;  /* 0x000000ff1d00720c */ /* 0x000fe40003f25270 */
[----:B------:R-:W-:Y:S01]  /*0c80*/  ISETP.EQ.AND P0, PT, R16, RZ, !P0 ;  /* 0x000000ff1000720c */ /* 0x000fe20004702270 */
[----:B------:R-:W-:-:S03]  /*0c90*/  IMAD.X R17, RZ, RZ, R17, P2 ;  /* 0x000000ffff117224 */ /* 0x000fc600010e0611 */
[----:B------:R-:W-:Y:S02]  /*0ca0*/  SEL R27, R27, RZ, !P0 ;  /* 0x000000ff1b1b7207 */ /* 0x000fe40004000000 */
[----:B------:R-:W-:-:S05]  /*0cb0*/  SEL R23, R26, R23, P0 ;  /* 0x000000171a177207 */ /* 0x000fca0000000000 */
[----:B------:R-:W-:Y:S05]  /*0cc0*/  @P1 BRA `(.L_x_153) ;  /* 0xfffffffc00801947 */ /* 0x000fea000383ffff */
.L_x_151:
[----:B------:R-:W-:Y:S05]  /*0cd0*/  BSYNC.RECONVERGENT B6 ;  /* 0x0000000000067941 */ /* 0x000fea0003800200 */
.L_x_150:
[----:B------:R-:W-:-:S04]  /*0ce0*/  LOP3.LUT P0, RZ, R27, 0xff, RZ, 0xc0, !PT ;  /* 0x000000ff1bff7812 */ /* 0x000fc8000780c0ff */
[----:B------:R-:W-:-:S13]  /*0cf0*/  PLOP3.LUT P0, PT, P0, PT, PT, 0x8, 0x80 ;  /* 0x000000000080781c */ /* 0x000fda000070e170 */
.L_x_142:
[----:B------:R-:W-:Y:S05]  /*0d00*/  BSYNC.RECONVERGENT B7 ;  /* 0x0000000000077941 */ /* 0x000fea0003800200 */
.L_x_141:
[----:B------:R-:W-:Y:S05]  /*0d10*/  @!P0 EXIT ;  /* 0x000000000000894d */ /* 0x000fea0003800000 */
        /* <DEDUP_REMOVED lines=10> */
.L_x_154:
[----:B------:R-:W0:Y:S01]  /*0dc0*/  LDC.64 R2, c[0x0][0x3a8] ;  /* 0x0000ea00ff027b82 */ /* 0x000e220000000a00 */
[----:B------:R-:W-:Y:S04]  /*0dd0*/  STG.E desc[UR36][R36.64], R23 ;  /* 0x0000001724007986 */ /* 0x000fe8000c101924 */
[----:B0-----:R-:W-:Y:S01]  /*0de0*/  STG.E.U8.STRONG.SYS desc[UR36][R2.64], RZ ;  /* 0x000000ff02007986 */ /* 0x001fe2000c115124 */
[----:B------:R-:W-:Y:S05]  /*0df0*/  EXIT ;  /* 0x000000000000794d */ /* 0x000fea0003800000 */
.L_x_155:
        /* <DEDUP_REMOVED lines=16> */
.L_x_170:


//--------------------- .text._Z17assignUniqueRangePjPKhj --------------------------
	.section	.text._Z17assignUniqueRangePjPKhj,"ax",@progbits
	.align	128
        .global         _Z17assignUniqueRangePjPKhj
        .type           _Z17assignUniqueRangePjPKhj,@function
        .size           _Z17assignUniqueRangePjPKhj,(.L_x_171 - _Z17assignUniqueRangePjPKhj)
        .other          _Z17assignUniqueRangePjPKhj,@"STO_CUDA_ENTRY STV_DEFAULT"
_Z17assignUniqueRangePjPKhj:
.text._Z17assignUniqueRangePjPKhj:
        /* <DEDUP_REMOVED lines=33> */
.L_x_156:
[----:B------:R-:W-:-:S13]  /*0210*/  ISETP.NE.AND P0, PT, R18, RZ, PT ;  /* 0x000000ff1200720c */ /* 0x000fda0003f05270 */
[----:B------:R-:W-:Y:S05]  /*0220*/  @P0 EXIT ;  /* 0x000000000000094d */ /* 0x000fea0003800000 */
[----:B------:R0:W-:Y:S01]  /*0230*/  STL [R1+0x8], R2 ;  /* 0x0000080201007387 */ /* 0x0001e20000100800 */
[----:B------:R0:W1:Y:S01]  /*0240*/  LDC.64 R8, c[0x4][R19] ;  /* 0x0100000013087b82 */ /* 0x0000620000000a00 */
[----:B------:R-:W2:Y:S01]  /*0250*/  LDCU.64 UR4, c[0x4][0x18] ;  /* 0x01000300ff0477ac */ /* 0x000ea20008000a00 */
[----:B------:R-:W-:-:S05]  /*0260*/  IADD3 R6, P0, PT, R16, 0x8, RZ ;  /* 0x0000000810067810 */ /* 0x000fca0007f1e0ff */
[----:B------:R-:W-:Y:S02]  /*0270*/  IMAD.X R7, RZ, RZ, R17, P0 ;  /* 0x000000ffff077224 */ /* 0x000fe400000e0611 */
[----:B--2---:R-:W-:Y:S01]  /*0280*/  IMAD.U32 R4, RZ, RZ, UR4 ;  /* 0x00000004ff047e24 */ /* 0x004fe2000f8e00ff */
[----:B0-----:R-:W-:-:S07]  /*0290*/  MOV R5, UR5 ;  /* 0x0000000500057c02 */ /* 0x001fce0008000f00 */
[----:B------:R-:W-:-:S07]  /*02a0*/  LEPC R20, `(.L_x_157) ;  /* 0x000000001014794e */ /* 0x000fce0000000000 */
[----:B-1----:R-:W-:Y:S05]  /*02b0*/  CALL.ABS.NOINC R8 ;  /* 0x0000000008007343 */ /* 0x002fea0003c00000 */
.L_x_157:
[----:B------:R-:W0:Y:S02]  /*02c0*/  LDC.64 R4, c[0x0][0x380] ;  /* 0x0000e000ff047b82 */ /* 0x000e240000000a00 */
[----:B0-----:R-:W-:-:S05]  /*02d0*/  IMAD.WIDE.U32 R4, R2, 0x4, R4 ;  /* 0x0000000402047825 */ /* 0x001fca00078e0004 */
[----:B------:R-:W-:Y:S01]  /*02e0*/  STG.E desc[UR36][R4.64], R2 ;  /* 0x0000000204007986 */ /* 0x000fe2000c101924 */
[----:B------:R-:W-:Y:S05]  /*02f0*/  EXIT ;  /* 0x000000000000794d */ /* 0x000fea0003800000 */
.L_x_158:
        /* <DEDUP_REMOVED lines=16> */
.L_x_171:


//--------------------- .text._Z17pollForFirstPivotPKhjPjPKjS3_ --------------------------
	.section	.text._Z17pollForFirstPivotPKhjPjPKjS3_,"ax",@progbits
	.align	128
        .global         _Z17pollForFirstPivotPKhjPjPKjS3_
        .type           _Z17pollForFirstPivotPKhjPjPKjS3_,@function
        .size           _Z17pollForFirstPivotPKhjPjPKjS3_,(.L_x_172 - _Z17pollForFirstPivotPKhjPjPKjS3_)
        .other          _Z17pollForFirstPivotPKhjPjPKjS3_,@"STO_CUDA_ENTRY STV_DEFAULT"
_Z17pollForFirstPivotPKhjPjPKjS3_:
.text._Z17pollForFirstPivotPKhjPjPKjS3_:
        /* <DEDUP_REMOVED lines=31> */
.L_x_159:
[----:B------:R-:W-:-:S13]  /*01f0*/  ISETP.NE.AND P0, PT, R2, RZ, PT ;  /* 0x000000ff0200720c */ /* 0x000fda0003f05270 */
[----:B------:R-:W-:Y:S05]  /*0200*/  @P0 EXIT ;  /* 0x000000000000094d */ /* 0x000fea0003800000 */
[----:B------:R-:W0:Y:S08]  /*0210*/  LDC.64 R2, c[0x0][0x390] ;  /* 0x0000e400ff027b82 */ /* 0x000e300000000a00 */
[----:B------:R-:W1:Y:S08]  /*0220*/  LDC.64 R12, c[0x0][0x398] ;  /* 0x0000e600ff0c7b82 */ /* 0x000e700000000a00 */
[----:B------:R-:W2:Y:S01]  /*0230*/  LDC.64 R4, c[0x0][0x3a0] ;  /* 0x0000e800ff047b82 */ /* 0x000ea20000000a00 */
[----:B0-----:R-:W3:Y:S01]  /*0240*/  LDG.E R11, desc[UR36][R2.64] ;  /* 0x00000024020b7981 */ /* 0x001ee2000c1e1900 */
[----:B------:R-:W-:-:S04]  /*0250*/  VIADD R21, R17, 0x2 ;  /* 0x0000000211157836 */ /* 0x000fc80000000000 */
[----:B-1----:R-:W-:-:S04]  /*0260*/  IMAD.WIDE.U32 R18, R21, 0x4, R12 ;  /* 0x0000000415127825 */ /* 0x002fc800078e000c */
[C---:B------:R-:W-:Y:S01]  /*0270*/  IMAD.WIDE.U32 R6, R16.reuse, 0x4, R12 ;  /* 0x0000000410067825 */ /* 0x040fe200078e000c */
[----:B------:R-:W4:Y:S03]  /*0280*/  LDG.E R0, desc[UR36][R18.64] ;  /* 0x0000002412007981 */ /* 0x000f26000c1e1900 */
[--C-:B--2---:R-:W-:Y:S02]  /*0290*/  IMAD.WIDE.U32 R20, R21, 0x4, R4.reuse ;  /* 0x0000000415147825 */ /* 0x104fe400078e0004 */
[----:B------:R-:W4:Y:S02]  /*02a0*/  LDG.E R7, desc[UR36][R6.64] ;  /* 0x0000002406077981 */ /* 0x000f24000c1e1900 */
[----:B------:R-:W-:Y:S02]  /*02b0*/  IMAD.WIDE.U32 R8, R16, 0x4, R4 ;  /* 0x0000000410087825 */ /* 0x000fe400078e0004 */
[----:B------:R-:W2:Y:S04]  /*02c0*/  LDG.E R20, desc[UR36][R20.64] ;  /* 0x0000002414147981 */ /* 0x000ea8000c1e1900 */
[----:B------:R-:W2:Y:S01]  /*02d0*/  LDG.E R9, desc[UR36][R8.64] ;  /* 0x0000002408097981 */ /* 0x000ea2000c1e1900 */
        /* <DEDUP_REMOVED lines=9> */
[----:B----4-:R-:W-:Y:S01]  /*0370*/  IMAD.IADD R7, R0, 0x1, -R7 ;  /* 0x0000000100077824 */ /* 0x010fe200078e0a07 */
[----:B--2---:R-:W-:-:S05]  /*0380*/  IADD3 R6, PT, PT, R20, -R9, RZ ;  /* 0x8000000914067210 */ /* 0x004fca0007ffe0ff */
        /* <DEDUP_REMOVED lines=8> */
.L_x_160:
        /* <DEDUP_REMOVED lines=15> */
.L_x_172:


//--------------------- .nv.global.init           --------------------------
	.section	.nv.global.init,"aw",@progbits
.nv.global.init:
	.type		$str$5,@object
	.size		$str$5,($str$1 - $str$5)
$str$5:
        /*0000*/ 	.byte	0x72, 0x6f, 0x77, 0x20, 0x69, 0x64, 0x20, 0x25, 0x64, 0x0a, 0x00
	.type		$str$1,@object
	.size		$str$1,($str$15 - $str$1)
$str$1:
        /*000b*/ 	.byte	0x74, 0x61, 0x67, 0x20, 0x76, 0x61, 0x6c, 0x75, 0x65, 0x20, 0x25, 0x64, 0x0a, 0x00
	.type		$str$15,@object
	.size		$str$15,($str$12 - $str$15)
$str$15:
        /*0019*/ 	.byte	0x70, 0x69, 0x76, 0x6f, 0x74, 0x20, 0x72, 0x6f, 0x77, 0x20, 0x3d, 0x20, 0x25, 0x64, 0x00
	.type		$str$12,@object
	.size		$str$12,($str$22 - $str$12)
$str$12:
        /*0028*/ 	.byte	0x72, 0x65, 0x61, 0x63, 0x68, 0x65, 0x64, 0x20, 0x6e, 0x6f, 0x64, 0x65, 0x20, 0x25, 0x64, 0x0a
        /*0038*/ 	.byte	0x00
	.type		$str$22,@object
	.size		$str$22,($str$17 - $str$22)
$str$22:
        /*0039*/ 	.byte	0x65, 0x6c, 0x69, 0x6d, 0x69, 0x6e, 0x61, 0x74, 0x65, 0x64, 0x20, 0x72, 0x6f, 0x77, 0x20, 0x25
        /*0049*/ 	.byte	0x64, 0x0a, 0x00
	.type		$str$17,@object
	.size		$str$17,($str$11 - $str$17)
$str$17:
        /*004c*/ 	.byte	0x75, 0x70, 0x64, 0x61, 0x74, 0x65, 0x20, 0x66, 0x6f, 0x72, 0x20, 0x6e, 0x6f, 0x64, 0x65, 0x20
        /*005c*/ 	.byte	0x25, 0x64, 0x0a, 0x00
	.type		$str$11,@object
	.size		$str$11,($str - $str$11)
$str$11:
        /*0060*/ 	.byte	0x6e, 0x62, 0x72, 0x20, 0x25, 0x64, 0x20, 0x66, 0x6f, 0x72, 0x20, 0x6e, 0x6f, 0x64, 0x65, 0x20
        /*0070*/ 	.byte	0x25, 0x64, 0x0a, 0x00
	.type		$str,@object
	.size		$str,($str$7 - $str)
$str:
        /*0074*/ 	.byte	0x76, 0x61, 0x6c, 0x75, 0x65, 0x20, 0x6f, 0x66, 0x20, 0x74, 0x61, 0x67, 0x62, 0x6f, 0x6f, 0x6c
        /*0084*/ 	.byte	0x20, 0x25, 0x64, 0x0a, 0x00
	.type		$str$7,@object
	.size		$str$7,($str$2 - $str$7)
$str$7:
        /*0089*/ 	.byte	0x20, 0x72, 0x6f, 0x77, 0x20, 0x69, 0x64, 0x20, 0x25, 0x64, 0x20, 0x69, 0x6e, 0x64, 0x65, 0x78
        /*0099*/ 	.byte	0x20, 0x25, 0x64, 0x0a, 0x00
	.type		$str$2,@object
	.size		$str$2,($str$16 - $str$2)
$str$2:
        /*009e*/ 	.byte	0x72, 0x6f, 0x77, 0x20, 0x66, 0x6f, 0x72, 0x20, 0x6d, 0x61, 0x69, 0x6e, 0x20, 0x61, 0x6c, 0x67
        /*00ae*/ 	.byte	0x6f, 0x20, 0x25, 0x64, 0x0a, 0x00
	.type		$str$16,@object
	.size		$str$16,($str$9 - $str$16)
$str$16:
        /*00b4*/ 	.byte	0x6d, 0x79, 0x74, 0x61, 0x67, 0x20, 0x66, 0x6f, 0x72, 0x20, 0x70, 0x69, 0x76, 0x6f, 0x74, 0x20
        /*00c4*/ 	.byte	0x3d, 0x20, 0x25, 0x64, 0x0a, 0x00
	.type		$str$9,@object
	.size		$str$9,($str$4 - $str$9)
$str$9:
        /*00ca*/ 	.byte	0x6d, 0x79, 0x54, 0x61, 0x67, 0x20, 0x66, 0x6f, 0x72, 0x20, 0x6e, 0x6f, 0x64, 0x65, 0x20, 0x25
        /*00da*/ 	.byte	0x64, 0x20, 0x25, 0x64, 0x0a, 0x00
	.type		$str$4,@object
	.size		$str$4,($str$3 - $str$4)
$str$4:
        /*00e0*/ 	.byte	0x65, 0x6e, 0x64, 0x20, 0x66, 0x6f, 0x72, 0x20, 0x6e, 0x6f, 0x64, 0x65, 0x2d, 0x2d, 0x70, 0x72
        /*00f0*/ 	.byte	0x6f, 0x70, 0x32, 0x25, 0x64, 0x0a, 0x00
	.type		$str$3,@object
	.size		$str$3,($str$10 - $str$3)
$str$3:
        /*00f7*/ 	.byte	0x65, 0x6e, 0x64, 0x20, 0x66, 0x6f, 0x72, 0x20, 0x6e, 0x6f, 0x64, 0x65, 0x2d, 0x2d, 0x70, 0x72
        /*0107*/ 	.byte	0x6f, 0x70, 0x31, 0x20, 0x25, 0x64, 0x0a, 0x00
	.type		$str$10,@object
	.size		$str$10,($str$18 - $str$10)
$str$10:
        /*010f*/ 	.byte	0x57, 0x65, 0x6e, 0x74, 0x20, 0x69, 0x6e, 0x73, 0x69, 0x64, 0x65, 0x20, 0x66, 0x6f, 0x72, 0x20
        /*011f*/ 	.byte	0x6e, 0x6f, 0x64, 0x65, 0x20, 0x25, 0x64, 0x0a, 0x00
	.type		$str$18,@object
	.size		$str$18,($str$20 - $str$18)
$str$18:
        /*0128*/ 	.byte	0x75, 0x70, 0x64, 0x61, 0x74, 0x65, 0x20, 0x66, 0x6f, 0x72, 0x20, 0x6e, 0x6f, 0x64, 0x65, 0x2d
        /*0138*/ 	.byte	0x66, 0x61, 0x6c, 0x73, 0x65, 0x20, 0x25, 0x64, 0x0a, 0x00
	.type		$str$20,@object
	.size		$str$20,($str$8 - $str$20)
$str$20:
        /*0142*/ 	.byte	0x6e, 0x6f, 0x64, 0x65, 0x20, 0x77, 0x69, 0x74, 0x68, 0x20, 0x69, 0x6e, 0x64, 0x65, 0x67, 0x72
        /*0152*/ 	.byte	0x65, 0x65, 0x2d, 0x31, 0x20, 0x25, 0x64, 0x20, 0x0a, 0x00
	.type		$str$8,@object
	.size		$str$8,($str$14 - $str$8)
$str$8:
        /*015c*/ 	.byte	0x66, 0x6f, 0x72, 0x77, 0x61, 0x72, 0x64, 0x20, 0x72, 0x6f, 0x77, 0x20, 0x69, 0x64, 0x20, 0x25
        /*016c*/ 	.byte	0x64, 0x20, 0x69, 0x6e, 0x64, 0x65, 0x78, 0x20, 0x25, 0x64, 0x0a, 0x00
	.type		$str$14,@object
	.size		$str$14,($str$19 - $str$14)
$str$14:
        /*0178*/ 	.byte	0x42, 0x61, 0x63, 0x6b, 0x77, 0x61, 0x72, 0x64, 0x3a, 0x20, 0x6e, 0x62, 0x72, 0x20, 0x25, 0x64
        /*0188*/ 	.byte	0x20, 0x66, 0x6f, 0x72, 0x20, 0x6e, 0x6f, 0x64, 0x65, 0x20, 0x25, 0x64, 0x0a, 0x00
	.type		$str$19,@object
	.size		$str$19,($str$13 - $str$19)
$str$19:
        /*0196*/ 	.byte	0x69, 0x6e, 0x64, 0x65, 0x78, 0x20, 0x73, 0x74, 0x6f, 0x72, 0x65, 0x64, 0x20, 0x66, 0x6f, 0x72
        /*01a6*/ 	.byte	0x20, 0x6e, 0x6f, 0x74, 0x2d, 0x75, 0x70, 0x64, 0x61, 0x74, 0x65, 0x64, 0x20, 0x25, 0x64, 0x0a
        /*01b6*/ 	.byte	0x00
	.type		$str$13,@object
	.size		$str$13,($str$6 - $str$13)
$str$13:
        /*01b7*/ 	.byte	0x42, 0x61, 0x63, 0x6b, 0x77, 0x61, 0x72, 0x64, 0x3a, 0x20, 0x57, 0x65, 0x6e, 0x74, 0x20, 0x69
        /*01c7*/ 	.byte	0x6e, 0x73, 0x69, 0x64, 0x65, 0x20, 0x66, 0x6f, 0x72, 0x20, 0x6e, 0x6f, 0x64, 0x65, 0x20, 0x25
        /*01d7*/ 	.byte	0x64, 0x0a, 0x00
	.type		$str$6,@object
	.size		$str$6,($str$21 - $str$6)
$str$6:
        /*01da*/ 	.byte	0x72, 0x6f, 0x77, 0x20, 0x76, 0x61, 0x6c, 0x20, 0x25, 0x64, 0x20, 0x63, 0x6e, 0x74, 0x20, 0x25
        /*01ea*/ 	.byte	0x64, 0x20, 0x6d, 0x79, 0x52, 0x61, 0x6e, 0x67, 0x65, 0x20, 0x25, 0x64, 0x20, 0x6d, 0x79, 0x54
        /*01fa*/ 	.byte	0x61, 0x67, 0x20, 0x25, 0x64, 0x0a, 0x00
	.type		$str$21,@object
	.size		$str$21,(.L_21 - $str$21)
$str$21:
        /*0201*/ 	.byte	0x6e, 0x6f, 0x64, 0x65, 0x20, 0x77, 0x69, 0x74, 0x68, 0x20, 0x69, 0x6e, 0x64, 0x65, 0x67, 0x72
        /*0211*/ 	.byte	0x65, 0x65, 0x2d, 0x31, 0x2d, 0x2d, 0x2d, 0x2d, 0x2d, 0x2d, 0x2d, 0x2d, 0x32, 0x6e, 0x64, 0x20
        /*0221*/ 	.byte	0x74, 0x65, 0x73, 0x74, 0x20, 0x25, 0x64, 0x20, 0x0a, 0x00
.L_21:


//--------------------- .nv.shared.reserved.0     --------------------------
	.section	.nv.shared.reserved.0,"aw",@nobits
	.weak		__nv_reservedSMEM_offset_0_alias
	.size		__nv_reservedSMEM_offset_0_alias, 0, 64
	.other		__nv_reservedSMEM_offset_0_alias,@"STO_CUDA_RESERVED_SHARED STV_DEFAULT"
__nv_reservedSMEM_offset_0_alias:
	.zero		0
	.zero		64


//--------------------- .nv.constant0._Z13pollForPivotsPKjPKhjPjiS0_S0_ --------------------------
	.section	.nv.constant0._Z13pollForPivotsPKjPKhjPjiS0_S0_,"a",@progbits
	.sectionflags	@""
	.align	4
.nv.constant0._Z13pollForPivotsPKjPKhjPjiS0_S0_:
	.zero		952


//--------------------- .nv.constant0._Z5trim2PKjPhS0_S0_S0_S0_j --------------------------
	.section	.nv.constant0._Z5trim2PKjPhS0_S0_S0_S0_j,"a",@progbits
	.sectionflags	@""
	.align	4
.nv.constant0._Z5trim2PKjPhS0_S0_S0_S0_j:
	.zero		948


//--------------------- .nv.constant0._Z6updatePjPhjPVb --------------------------
	.section	.nv.constant0._Z6updatePjPhjPVb,"a",@progbits
	.sectionflags	@""
	.align	4
.nv.constant0._Z6updatePjPhjPVb:
	.zero		928


//--------------------- .nv.constant0._Z16selectFirstPivotPhjPKj --------------------------
	.section	.nv.constant0._Z16selectFirstPivotPhjPKj,"a",@progbits
	.sectionflags	@""
	.align	4
.nv.constant0._Z16selectFirstPivotPhjPKj:
	.zero		920


//--------------------- .nv.constant0._Z3bwdPKjS0_S0_PhjPVb --------------------------
	.section	.nv.constant0._Z3bwdPKjS0_S0_PhjPVb,"a",@progbits
	.sectionflags	@""
	.align	4
.nv.constant0._Z3bwdPKjS0_S0_PhjPVb:
	.zero		944


//--------------------- .nv.constant0._Z3fwdPKjS0_S0_PhjPVb --------------------------
	.section	.nv.constant0._Z3fwdPKjS0_S0_PhjPVb,"a",@progbits
	.sectionflags	@""
	.align	4
.nv.constant0._Z3fwdPKjS0_S0_PhjPVb:
	.zero		944


//--------------------- .nv.constant0._Z5trim1PKjPhS0_S0_S0_S0_jPVb --------------------------
	.section	.nv.constant0._Z5trim1PKjPhS0_S0_S0_S0_jPVb,"a",@progbits
	.sectionflags	@""
	.align	4
.nv.constant0._Z5trim1PKjPhS0_S0_S0_S0_jPVb:
	.zero		960


//--------------------- .nv.constant0._Z12selectPivotsPKjPhjS0_i --------------------------
	.section	.nv.constant0._Z12selectPivotsPKjPhjS0_i,"a",@progbits
	.sectionflags	@""
	.align	4
.nv.constant0._Z12selectPivotsPKjPhjS0_i:
	.zero		932


//--------------------- .nv.constant0._Z15propagateRange2PjPKhjPVb --------------------------
	.section	.nv.constant0._Z15propagateRange2PjPKhjPVb,"a",@progbits
	.sectionflags	@""
	.align	4
.nv.constant0._Z15propagateRange2PjPKhjPVb:
	.zero		928


//--------------------- .nv.constant0._Z15propagateRange1PKjS0_PjPKhjPVb --------------------------
	.section	.nv.constant0._Z15propagateRange1PKjS0_PjPKhjPVb,"a",@progbits
	.sectionflags	@""
	.align	4
.nv.constant0._Z15propagateRange1PKjS0_PjPKhjPVb:
	.zero		944


//--------------------- .nv.constant0._Z17assignUniqueRangePjPKhj --------------------------
	.section	.nv.constant0._Z17assignUniqueRangePjPKhj,"a",@progbits
	.sectionflags	@""
	.align	4
.nv.constant0._Z17assignUniqueRangePjPKhj:
	.zero		916


//--------------------- .nv.constant0._Z17pollForFirstPivotPKhjPjPKjS3_ --------------------------
	.section	.nv.constant0._Z17pollForFirstPivotPKhjPjPKjS3_,"a",@progbits
	.sectionflags	@""
	.align	4
.nv.constant0._Z17pollForFirstPivotPKhjPjPKjS3_:
	.zero		936


//--------------------- SYMBOLS --------------------------

	.type		.nv.reservedSmem.offset0,@object
	.size		.nv.reservedSmem.offset0,0x4
	.type		vprintf,@function
